//
// Generated by NVIDIA NVVM Compiler
//
// Compiler Build ID: CL-36424714
// Cuda compilation tools, release 13.0, V13.0.88
// Based on NVVM 20.0.0
//

.version 9.0
.target sm_100
.address_size 64

	// .globl	_ZN6gbkfit6dmodel5scube14kernels_cuda_d9fill_cubeEiiifPf

.visible .entry _ZN6gbkfit6dmodel5scube14kernels_cuda_d9fill_cubeEiiifPf(
	.param .u32 _ZN6gbkfit6dmodel5scube14kernels_cuda_d9fill_cubeEiiifPf_param_0,
	.param .u32 _ZN6gbkfit6dmodel5scube14kernels_cuda_d9fill_cubeEiiifPf_param_1,
	.param .u32 _ZN6gbkfit6dmodel5scube14kernels_cuda_d9fill_cubeEiiifPf_param_2,
	.param .f32 _ZN6gbkfit6dmodel5scube14kernels_cuda_d9fill_cubeEiiifPf_param_3,
	.param .u64 .ptr .align 1 _ZN6gbkfit6dmodel5scube14kernels_cuda_d9fill_cubeEiiifPf_param_4
)
{
	.reg .pred 	%p<3>;
	.reg .b32 	%r<15>;
	.reg .b32 	%f<2>;
	.reg .b64 	%rd<5>;

	ld.param.u32 	%r7, [_ZN6gbkfit6dmodel5scube14kernels_cuda_d9fill_cubeEiiifPf_param_0];
	ld.param.u32 	%r8, [_ZN6gbkfit6dmodel5scube14kernels_cuda_d9fill_cubeEiiifPf_param_1];
	ld.param.u32 	%r9, [_ZN6gbkfit6dmodel5scube14kernels_cuda_d9fill_cubeEiiifPf_param_2];
	ld.param.f32 	%f1, [_ZN6gbkfit6dmodel5scube14kernels_cuda_d9fill_cubeEiiifPf_param_3];
	ld.param.u64 	%rd2, [_ZN6gbkfit6dmodel5scube14kernels_cuda_d9fill_cubeEiiifPf_param_4];
	mov.u32 	%r10, %ctaid.x;
	mov.u32 	%r1, %ntid.x;
	mov.u32 	%r11, %tid.x;
	mad.lo.s32 	%r14, %r10, %r1, %r11;
	mul.lo.s32 	%r12, %r8, %r7;
	mul.lo.s32 	%r3, %r12, %r9;
	setp.ge.u32 	%p1, %r14, %r3;
	@%p1 bra 	$L__BB0_3;
	mov.u32 	%r13, %nctaid.x;
	mul.lo.s32 	%r4, %r13, %r1;
	cvta.to.global.u64 	%rd1, %rd2;
$L__BB0_2:
	mul.wide.s32 	%rd3, %r14, 4;
	add.s64 	%rd4, %rd1, %rd3;
	st.global.f32 	[%rd4], %f1;
	add.s32 	%r14, %r14, %r4;
	setp.lt.u32 	%p2, %r14, %r3;
	@%p2 bra 	$L__BB0_2;
$L__BB0_3:
	ret;

}
	// .globl	_ZN6gbkfit6dmodel5scube14kernels_cuda_d32array_complex_multiply_and_scaleEP6float2S4_if
.visible .entry _ZN6gbkfit6dmodel5scube14kernels_cuda_d32array_complex_multiply_and_scaleEP6float2S4_if(
	.param .u64 .ptr .align 1 _ZN6gbkfit6dmodel5scube14kernels_cuda_d32array_complex_multiply_and_scaleEP6float2S4_if_param_0,
	.param .u64 .ptr .align 1 _ZN6gbkfit6dmodel5scube14kernels_cuda_d32array_complex_multiply_and_scaleEP6float2S4_if_param_1,
	.param .u32 _ZN6gbkfit6dmodel5scube14kernels_cuda_d32array_complex_multiply_and_scaleEP6float2S4_if_param_2,
	.param .f32 _ZN6gbkfit6dmodel5scube14kernels_cuda_d32array_complex_multiply_and_scaleEP6float2S4_if_param_3
)
{
	.reg .pred 	%p<3>;
	.reg .b32 	%r<11>;
	.reg .b32 	%f<13>;
	.reg .b64 	%rd<8>;

	ld.param.u64 	%rd3, [_ZN6gbkfit6dmodel5scube14kernels_cuda_d32array_complex_multiply_and_scaleEP6float2S4_if_param_0];
	ld.param.u64 	%rd4, [_ZN6gbkfit6dmodel5scube14kernels_cuda_d32array_complex_multiply_and_scaleEP6float2S4_if_param_1];
	ld.param.u32 	%r6, [_ZN6gbkfit6dmodel5scube14kernels_cuda_d32array_complex_multiply_and_scaleEP6float2S4_if_param_2];
	ld.param.f32 	%f1, [_ZN6gbkfit6dmodel5scube14kernels_cuda_d32array_complex_multiply_and_scaleEP6float2S4_if_param_3];
	mov.u32 	%r7, %ctaid.x;
	mov.u32 	%r1, %ntid.x;
	mov.u32 	%r8, %tid.x;
	mad.lo.s32 	%r10, %r7, %r1, %r8;
	setp.ge.u32 	%p1, %r10, %r6;
	@%p1 bra 	$L__BB1_3;
	mov.u32 	%r9, %nctaid.x;
	mul.lo.s32 	%r3, %r9, %r1;
	cvta.to.global.u64 	%rd1, %rd3;
	cvta.to.global.u64 	%rd2, %rd4;
$L__BB1_2:
	mul.wide.u32 	%rd5, %r10, 8;
	add.s64 	%rd6, %rd1, %rd5;
	ld.global.v2.f32 	{%f2, %f3}, [%rd6];
	add.s64 	%rd7, %rd2, %rd5;
	ld.global.v2.f32 	{%f4, %f5}, [%rd7];
	mul.f32 	%f6, %f2, %f4;
	mul.f32 	%f7, %f3, %f5;
	sub.f32 	%f8, %f6, %f7;
	mul.f32 	%f9, %f1, %f8;
	mul.f32 	%f10, %f2, %f5;
	fma.rn.f32 	%f11, %f3, %f4, %f10;
	mul.f32 	%f12, %f1, %f11;
	st.global.v2.f32 	[%rd6], {%f9, %f12};
	add.s32 	%r10, %r10, %r3;
	setp.lt.u32 	%p2, %r10, %r6;
	@%p2 bra 	$L__BB1_2;
$L__BB1_3:
	ret;

}
	// .globl	_ZN6gbkfit6dmodel5scube14kernels_cuda_d15downsample_cubeEiiiiiiiiiiiiPKfPf
.visible .entry _ZN6gbkfit6dmodel5scube14kernels_cuda_d15downsample_cubeEiiiiiiiiiiiiPKfPf(
	.param .u32 _ZN6gbkfit6dmodel5scube14kernels_cuda_d15downsample_cubeEiiiiiiiiiiiiPKfPf_param_0,
	.param .u32 _ZN6gbkfit6dmodel5scube14kernels_cuda_d15downsample_cubeEiiiiiiiiiiiiPKfPf_param_1,
	.param .u32 _ZN6gbkfit6dmodel5scube14kernels_cuda_d15downsample_cubeEiiiiiiiiiiiiPKfPf_param_2,
	.param .u32 _ZN6gbkfit6dmodel5scube14kernels_cuda_d15downsample_cubeEiiiiiiiiiiiiPKfPf_param_3,
	.param .u32 _ZN6gbkfit6dmodel5scube14kernels_cuda_d15downsample_cubeEiiiiiiiiiiiiPKfPf_param_4,
	.param .u32 _ZN6gbkfit6dmodel5scube14kernels_cuda_d15downsample_cubeEiiiiiiiiiiiiPKfPf_param_5,
	.param .u32 _ZN6gbkfit6dmodel5scube14kernels_cuda_d15downsample_cubeEiiiiiiiiiiiiPKfPf_param_6,
	.param .u32 _ZN6gbkfit6dmodel5scube14kernels_cuda_d15downsample_cubeEiiiiiiiiiiiiPKfPf_param_7,
	.param .u32 _ZN6gbkfit6dmodel5scube14kernels_cuda_d15downsample_cubeEiiiiiiiiiiiiPKfPf_param_8,
	.param .u32 _ZN6gbkfit6dmodel5scube14kernels_cuda_d15downsample_cubeEiiiiiiiiiiiiPKfPf_param_9,
	.param .u32 _ZN6gbkfit6dmodel5scube14kernels_cuda_d15downsample_cubeEiiiiiiiiiiiiPKfPf_param_10,
	.param .u32 _ZN6gbkfit6dmodel5scube14kernels_cuda_d15downsample_cubeEiiiiiiiiiiiiPKfPf_param_11,
	.param .u64 .ptr .align 1 _ZN6gbkfit6dmodel5scube14kernels_cuda_d15downsample_cubeEiiiiiiiiiiiiPKfPf_param_12,
	.param .u64 .ptr .align 1 _ZN6gbkfit6dmodel5scube14kernels_cuda_d15downsample_cubeEiiiiiiiiiiiiPKfPf_param_13
)
{
	.reg .pred 	%p<20>;
	.reg .b32 	%r<82>;
	.reg .b32 	%f<92>;
	.reg .b64 	%rd<22>;

	ld.param.u32 	%r38, [_ZN6gbkfit6dmodel5scube14kernels_cuda_d15downsample_cubeEiiiiiiiiiiiiPKfPf_param_0];
	ld.param.u32 	%r47, [_ZN6gbkfit6dmodel5scube14kernels_cuda_d15downsample_cubeEiiiiiiiiiiiiPKfPf_param_1];
	ld.param.u32 	%r48, [_ZN6gbkfit6dmodel5scube14kernels_cuda_d15downsample_cubeEiiiiiiiiiiiiPKfPf_param_2];
	ld.param.u32 	%r39, [_ZN6gbkfit6dmodel5scube14kernels_cuda_d15downsample_cubeEiiiiiiiiiiiiPKfPf_param_3];
	ld.param.u32 	%r40, [_ZN6gbkfit6dmodel5scube14kernels_cuda_d15downsample_cubeEiiiiiiiiiiiiPKfPf_param_4];
	ld.param.u32 	%r42, [_ZN6gbkfit6dmodel5scube14kernels_cuda_d15downsample_cubeEiiiiiiiiiiiiPKfPf_param_7];
	ld.param.u32 	%r44, [_ZN6gbkfit6dmodel5scube14kernels_cuda_d15downsample_cubeEiiiiiiiiiiiiPKfPf_param_9];
	ld.param.u32 	%r45, [_ZN6gbkfit6dmodel5scube14kernels_cuda_d15downsample_cubeEiiiiiiiiiiiiPKfPf_param_10];
	ld.param.u32 	%r46, [_ZN6gbkfit6dmodel5scube14kernels_cuda_d15downsample_cubeEiiiiiiiiiiiiPKfPf_param_11];
	ld.param.u64 	%rd5, [_ZN6gbkfit6dmodel5scube14kernels_cuda_d15downsample_cubeEiiiiiiiiiiiiPKfPf_param_12];
	ld.param.u64 	%rd6, [_ZN6gbkfit6dmodel5scube14kernels_cuda_d15downsample_cubeEiiiiiiiiiiiiPKfPf_param_13];
	cvta.to.global.u64 	%rd1, %rd5;
	cvta.to.global.u64 	%rd2, %rd6;
	mov.u32 	%r49, %ctaid.x;
	mov.u32 	%r50, %ntid.x;
	mov.u32 	%r51, %tid.x;
	mad.lo.s32 	%r1, %r49, %r50, %r51;
	mov.u32 	%r52, %nctaid.x;
	mul.lo.s32 	%r2, %r52, %r50;
	mul.lo.s32 	%r3, %r47, %r38;
	mul.lo.s32 	%r4, %r3, %r48;
	mul.lo.s32 	%r53, %r45, %r44;
	mul.lo.s32 	%r54, %r53, %r46;
	cvt.rn.f32.s32 	%f21, %r54;
	rcp.rn.f32 	%f1, %f21;
	setp.ge.u32 	%p1, %r1, %r4;
	@%p1 bra 	$L__BB2_28;
	setp.lt.s32 	%p2, %r46, 1;
	@%p2 bra 	$L__BB2_26;
	setp.lt.s32 	%p4, %r45, 1;
	@%p4 bra 	$L__BB2_24;
	setp.lt.s32 	%p6, %r44, 1;
	@%p6 bra 	$L__BB2_22;
	and.b32  	%r5, %r44, 15;
	add.s32 	%r6, %r5, -1;
	and.b32  	%r7, %r44, 7;
	add.s32 	%r8, %r7, -1;
	and.b32  	%r9, %r44, 2147483632;
	and.b32  	%r10, %r44, 3;
	neg.s32 	%r11, %r9;
	add.s64 	%rd3, %rd1, 32;
$L__BB2_5:
	ld.param.u32 	%r70, [_ZN6gbkfit6dmodel5scube14kernels_cuda_d15downsample_cubeEiiiiiiiiiiiiPKfPf_param_8];
	ld.param.u32 	%r69, [_ZN6gbkfit6dmodel5scube14kernels_cuda_d15downsample_cubeEiiiiiiiiiiiiPKfPf_param_6];
	div.s32 	%r56, %r1, %r3;
	mul.lo.s32 	%r57, %r3, %r56;
	sub.s32 	%r58, %r1, %r57;
	div.s32 	%r59, %r58, %r38;
	mul.lo.s32 	%r60, %r59, %r38;
	sub.s32 	%r61, %r58, %r60;
	mad.lo.s32 	%r13, %r59, %r45, %r42;
	mad.lo.s32 	%r14, %r56, %r46, %r70;
	mad.lo.s32 	%r15, %r61, %r44, %r69;
	mov.f32 	%f91, 0f00000000;
	mov.b32 	%r72, 0;
$L__BB2_6:
	add.s32 	%r63, %r14, %r72;
	mad.lo.s32 	%r17, %r63, %r40, %r13;
	mov.b32 	%r73, 0;
$L__BB2_7:
	setp.lt.u32 	%p8, %r44, 16;
	add.s32 	%r65, %r17, %r73;
	mad.lo.s32 	%r19, %r65, %r39, %r15;
	mov.b32 	%r77, 0;
	mov.u32 	%r74, %r19;
	mov.u32 	%r75, %r11;
	@%p8 bra 	$L__BB2_9;
$L__BB2_8:
	.pragma "nounroll";
	mul.wide.s32 	%rd13, %r74, 4;
	add.s64 	%rd14, %rd3, %rd13;
	ld.global.f32 	%f24, [%rd14+-32];
	add.f32 	%f25, %f91, %f24;
	ld.global.f32 	%f26, [%rd14+-28];
	add.f32 	%f27, %f25, %f26;
	ld.global.f32 	%f28, [%rd14+-24];
	add.f32 	%f29, %f27, %f28;
	ld.global.f32 	%f30, [%rd14+-20];
	add.f32 	%f31, %f29, %f30;
	ld.global.f32 	%f32, [%rd14+-16];
	add.f32 	%f33, %f31, %f32;
	ld.global.f32 	%f34, [%rd14+-12];
	add.f32 	%f35, %f33, %f34;
	ld.global.f32 	%f36, [%rd14+-8];
	add.f32 	%f37, %f35, %f36;
	ld.global.f32 	%f38, [%rd14+-4];
	add.f32 	%f39, %f37, %f38;
	ld.global.f32 	%f40, [%rd14];
	add.f32 	%f41, %f39, %f40;
	ld.global.f32 	%f42, [%rd14+4];
	add.f32 	%f43, %f41, %f42;
	ld.global.f32 	%f44, [%rd14+8];
	add.f32 	%f45, %f43, %f44;
	ld.global.f32 	%f46, [%rd14+12];
	add.f32 	%f47, %f45, %f46;
	ld.global.f32 	%f48, [%rd14+16];
	add.f32 	%f49, %f47, %f48;
	ld.global.f32 	%f50, [%rd14+20];
	add.f32 	%f51, %f49, %f50;
	ld.global.f32 	%f52, [%rd14+24];
	add.f32 	%f53, %f51, %f52;
	ld.global.f32 	%f54, [%rd14+28];
	add.f32 	%f91, %f53, %f54;
	add.s32 	%r75, %r75, 16;
	add.s32 	%r74, %r74, 16;
	setp.eq.s32 	%p9, %r75, 0;
	mov.u32 	%r77, %r9;
	@%p9 bra 	$L__BB2_9;
	bra.uni 	$L__BB2_8;
$L__BB2_9:
	setp.eq.s32 	%p10, %r5, 0;
	@%p10 bra 	$L__BB2_19;
	setp.lt.u32 	%p11, %r6, 7;
	@%p11 bra 	$L__BB2_12;
	add.s32 	%r66, %r19, %r77;
	mul.wide.s32 	%rd15, %r66, 4;
	add.s64 	%rd16, %rd1, %rd15;
	ld.global.f32 	%f56, [%rd16];
	add.f32 	%f57, %f91, %f56;
	ld.global.f32 	%f58, [%rd16+4];
	add.f32 	%f59, %f57, %f58;
	ld.global.f32 	%f60, [%rd16+8];
	add.f32 	%f61, %f59, %f60;
	ld.global.f32 	%f62, [%rd16+12];
	add.f32 	%f63, %f61, %f62;
	ld.global.f32 	%f64, [%rd16+16];
	add.f32 	%f65, %f63, %f64;
	ld.global.f32 	%f66, [%rd16+20];
	add.f32 	%f67, %f65, %f66;
	ld.global.f32 	%f68, [%rd16+24];
	add.f32 	%f69, %f67, %f68;
	ld.global.f32 	%f70, [%rd16+28];
	add.f32 	%f91, %f69, %f70;
	add.s32 	%r77, %r77, 8;
$L__BB2_12:
	setp.eq.s32 	%p12, %r7, 0;
	@%p12 bra 	$L__BB2_19;
	setp.lt.u32 	%p13, %r8, 3;
	@%p13 bra 	$L__BB2_15;
	add.s32 	%r67, %r19, %r77;
	mul.wide.s32 	%rd17, %r67, 4;
	add.s64 	%rd18, %rd1, %rd17;
	ld.global.f32 	%f72, [%rd18];
	add.f32 	%f73, %f91, %f72;
	ld.global.f32 	%f74, [%rd18+4];
	add.f32 	%f75, %f73, %f74;
	ld.global.f32 	%f76, [%rd18+8];
	add.f32 	%f77, %f75, %f76;
	ld.global.f32 	%f78, [%rd18+12];
	add.f32 	%f91, %f77, %f78;
	add.s32 	%r77, %r77, 4;
$L__BB2_15:
	setp.eq.s32 	%p14, %r10, 0;
	@%p14 bra 	$L__BB2_19;
	setp.eq.s32 	%p15, %r10, 1;
	add.s32 	%r68, %r19, %r77;
	mul.wide.s32 	%rd19, %r68, 4;
	add.s64 	%rd4, %rd1, %rd19;
	ld.global.f32 	%f79, [%rd4];
	add.f32 	%f91, %f91, %f79;
	@%p15 bra 	$L__BB2_19;
	setp.eq.s32 	%p16, %r10, 2;
	ld.global.f32 	%f80, [%rd4+4];
	add.f32 	%f91, %f91, %f80;
	@%p16 bra 	$L__BB2_19;
	ld.global.f32 	%f81, [%rd4+8];
	add.f32 	%f91, %f91, %f81;
$L__BB2_19:
	add.s32 	%r73, %r73, 1;
	setp.ne.s32 	%p17, %r73, %r45;
	@%p17 bra 	$L__BB2_7;
	add.s32 	%r72, %r72, 1;
	setp.ne.s32 	%p18, %r72, %r46;
	@%p18 bra 	$L__BB2_6;
	mul.f32 	%f82, %f1, %f91;
	mul.wide.s32 	%rd20, %r1, 4;
	add.s64 	%rd21, %rd2, %rd20;
	st.global.f32 	[%rd21], %f82;
	add.s32 	%r1, %r1, %r2;
	setp.lt.u32 	%p19, %r1, %r4;
	@%p19 bra 	$L__BB2_5;
	bra.uni 	$L__BB2_28;
$L__BB2_22:
	mul.f32 	%f18, %f1, 0f00000000;
$L__BB2_23:
	mul.wide.s32 	%rd11, %r1, 4;
	add.s64 	%rd12, %rd2, %rd11;
	st.global.f32 	[%rd12], %f18;
	add.s32 	%r1, %r1, %r2;
	setp.lt.u32 	%p7, %r1, %r4;
	@%p7 bra 	$L__BB2_23;
	bra.uni 	$L__BB2_28;
$L__BB2_24:
	mul.f32 	%f19, %f1, 0f00000000;
$L__BB2_25:
	mul.wide.s32 	%rd9, %r1, 4;
	add.s64 	%rd10, %rd2, %rd9;
	st.global.f32 	[%rd10], %f19;
	add.s32 	%r1, %r1, %r2;
	setp.lt.u32 	%p5, %r1, %r4;
	@%p5 bra 	$L__BB2_25;
	bra.uni 	$L__BB2_28;
$L__BB2_26:
	mul.f32 	%f20, %f1, 0f00000000;
$L__BB2_27:
	mul.wide.s32 	%rd7, %r1, 4;
	add.s64 	%rd8, %rd2, %rd7;
	st.global.f32 	[%rd8], %f20;
	add.s32 	%r1, %r1, %r2;
	setp.lt.u32 	%p3, %r1, %r4;
	@%p3 bra 	$L__BB2_27;
$L__BB2_28:
	ret;

}


// ===== COMPILED SASS (sm_100) =====

	.target	sm_100

	.elftype	@"ET_EXEC"


//--------------------- .note.nv.tkinfo           --------------------------
	.section	.note.nv.tkinfo,"",@"SHT_NOTE"
	.sectionflags	@"SHF_NOTE_NV_TKINFO"
	.tkinfo
        /*0018*/ 	.word	0x00000002
        /*0030*/ 	.string	""
        /*0030*/ 	.string	"ptxas"
        /*0030*/ 	.string	"Cuda compilation tools, release 13.0, V13.0.88"
        /*0030*/ 	.string	"Build cuda_13.0.r13.0/compiler.36424714_0"
        /*0030*/ 	.string	"-arch sm_100 -m 64 "



//--------------------- .note.nv.cuinfo           --------------------------
	.section	.note.nv.cuinfo,"",@"SHT_NOTE"
	.sectionflags	@"SHF_NOTE_NV_CUINFO"
        /*0018*/ 	.short	0x0002
        /*001a*/ 	.short	0x0064
        /*001c*/ 	.short	0x0082
	.zero		2


//--------------------- .nv.info                  --------------------------
	.section	.nv.info,"",@"SHT_CUDA_INFO"
	.align	4


	//----- nvinfo : EIATTR_REGCOUNT
	.align		4
        /*0000*/ 	.byte	0x04, 0x2f
        /*0002*/ 	.short	(.L_1 - .L_0)
	.align		4
.L_0:
        /*0004*/ 	.word	index@(_ZN6gbkfit6dmodel5scube14kernels_cuda_d9fill_cubeEiiifPf)
        /*0008*/ 	.word	0x0000000c


	//----- nvinfo : EIATTR_FRAME_SIZE
	.align		4
.L_1:
        /*000c*/ 	.byte	0x04, 0x11
        /*000e*/ 	.short	(.L_3 - .L_2)
	.align		4
.L_2:
        /*0010*/ 	.word	index@(_ZN6gbkfit6dmodel5scube14kernels_cuda_d9fill_cubeEiiifPf)
        /*0014*/ 	.word	0x00000000


	//----- nvinfo : EIATTR_REGCOUNT
	.align		4
.L_3:
        /*0018*/ 	.byte	0x04, 0x2f
        /*001a*/ 	.short	(.L_5 - .L_4)
	.align		4
.L_4:
        /*001c*/ 	.word	index@(_ZN6gbkfit6dmodel5scube14kernels_cuda_d32array_complex_multiply_and_scaleEP6float2S4_if)
        /*0020*/ 	.word	0x00000012


	//----- nvinfo : EIATTR_FRAME_SIZE
	.align		4
.L_5:
        /*0024*/ 	.byte	0x04, 0x11
        /*0026*/ 	.short	(.L_7 - .L_6)
	.align		4
.L_6:
        /*0028*/ 	.word	index@(_ZN6gbkfit6dmodel5scube14kernels_cuda_d32array_complex_multiply_and_scaleEP6float2S4_if)
        /*002c*/ 	.word	0x00000000


	//----- nvinfo : EIATTR_REGCOUNT
	.align		4
.L_7:
        /*0030*/ 	.byte	0x04, 0x2f
        /*0032*/ 	.short	(.L_9 - .L_8)
	.align		4
.L_8:
        /*0034*/ 	.word	index@(_ZN6gbkfit6dmodel5scube14kernels_cuda_d15downsample_cubeEiiiiiiiiiiiiPKfPf)
        /*0038*/ 	.word	0x0000001f


	//----- nvinfo : EIATTR_FRAME_SIZE
	.align		4
.L_9:
        /*003c*/ 	.byte	0x04, 0x11
        /*003e*/ 	.short	(.L_11 - .L_10)
	.align		4
.L_10:
        /*0040*/ 	.word	index@($__internal_0_$__cuda_sm20_rcp_rn_f32_slowpath)
        /*0044*/ 	.word	0x00000000


	//----- nvinfo : EIATTR_FRAME_SIZE
	.align		4
.L_11:
        /*0048*/ 	.byte	0x04, 0x11
        /*004a*/ 	.short	(.L_13 - .L_12)
	.align		4
.L_12:
        /*004c*/ 	.word	index@(_ZN6gbkfit6dmodel5scube14kernels_cuda_d15downsample_cubeEiiiiiiiiiiiiPKfPf)
        /*0050*/ 	.word	0x00000000


	//----- nvinfo : EIATTR_MIN_STACK_SIZE
	.align		4
.L_13:
        /*0054*/ 	.byte	0x04, 0x12
        /*0056*/ 	.short	(.L_15 - .L_14)
	.align		4
.L_14:
        /*0058*/ 	.word	index@(_ZN6gbkfit6dmodel5scube14kernels_cuda_d15downsample_cubeEiiiiiiiiiiiiPKfPf)
        /*005c*/ 	.word	0x00000000


	//----- nvinfo : EIATTR_MIN_STACK_SIZE
	.align		4
.L_15:
        /*0060*/ 	.byte	0x04, 0x12
        /*0062*/ 	.short	(.L_17 - .L_16)
	.align		4
.L_16:
        /*0064*/ 	.word	index@(_ZN6gbkfit6dmodel5scube14kernels_cuda_d32array_complex_multiply_and_scaleEP6float2S4_if)
        /*0068*/ 	.word	0x00000000


	//----- nvinfo : EIATTR_MIN_STACK_SIZE
	.align		4
.L_17:
        /*006c*/ 	.byte	0x04, 0x12
        /*006e*/ 	.short	(.L_19 - .L_18)
	.align		4
.L_18:
        /*0070*/ 	.word	index@(_ZN6gbkfit6dmodel5scube14kernels_cuda_d9fill_cubeEiiifPf)
        /*0074*/ 	.word	0x00000000
.L_19:


//--------------------- .nv.compat                --------------------------
	.section	.nv.compat,"",@"SHT_CUDA_COMPAT_INFO"
	.align	4
        /*0000*/ 	.byte	0x02, 0x09, 0x00, 0x00, 0x02, 0x02, 0x01, 0x00, 0x02, 0x05, 0x05, 0x00, 0x03, 0x07, 0x01, 0x01
        /*0010*/ 	.byte	0x02, 0x03, 0x00, 0x00, 0x02, 0x06, 0x01, 0x00, 0x04, 0x0b, 0x08, 0x00, 0x09, 0x00, 0x00, 0x00
        /*0020*/ 	.byte	0x00, 0x00, 0x00, 0x00


//--------------------- .nv.info._ZN6gbkfit6dmodel5scube14kernels_cuda_d15downsample_cubeEiiiiiiiiiiiiPKfPf --------------------------
	.section	.nv.info._ZN6gbkfit6dmodel5scube14kernels_cuda_d15downsample_cubeEiiiiiiiiiiiiPKfPf,"",@"SHT_CUDA_INFO"
	.sectionflags	@""
	.align	4


	//----- nvinfo : EIATTR_CUDA_API_VERSION
	.align		4
        /*0000*/ 	.byte	0x04, 0x37
        /*0002*/ 	.short	(.L_21 - .L_20)
.L_20:
        /*0004*/ 	.word	0x00000082


	//----- nvinfo : EIATTR_KPARAM_INFO
	.align		4
.L_21:
        /*0008*/ 	.byte	0x04, 0x17
        /*000a*/ 	.short	(.L_23 - .L_22)
.L_22:
        /*000c*/ 	.word	0x00000000
        /*0010*/ 	.short	0x000d
        /*0012*/ 	.short	0x0038
        /*0014*/ 	.byte	0x00, 0xf5, 0x21, 0x00


	//----- nvinfo : EIATTR_KPARAM_INFO
	.align		4
.L_23:
        /*0018*/ 	.byte	0x04, 0x17
        /*001a*/ 	.short	(.L_25 - .L_24)
.L_24:
        /*001c*/ 	.word	0x00000000
        /*0020*/ 	.short	0x000c
        /*0022*/ 	.short	0x0030
        /*0024*/ 	.byte	0x00, 0xf5, 0x21, 0x00


	//----- nvinfo : EIATTR_KPARAM_INFO
	.align		4
.L_25:
        /*0028*/ 	.byte	0x04, 0x17
        /*002a*/ 	.short	(.L_27 - .L_26)
.L_26:
        /*002c*/ 	.word	0x00000000
        /*0030*/ 	.short	0x000b
        /*0032*/ 	.short	0x002c
        /*0034*/ 	.byte	0x00, 0xf0, 0x11, 0x00


	//----- nvinfo : EIATTR_KPARAM_INFO
	.align		4
.L_27:
        /*0038*/ 	.byte	0x04, 0x17
        /*003a*/ 	.short	(.L_29 - .L_28)
.L_28:
        /*003c*/ 	.word	0x00000000
        /*0040*/ 	.short	0x000a
        /*0042*/ 	.short	0x0028
        /*0044*/ 	.byte	0x00, 0xf0, 0x11, 0x00


	//----- nvinfo : EIATTR_KPARAM_INFO
	.align		4
.L_29:
        /*0048*/ 	.byte	0x04, 0x17
        /*004a*/ 	.short	(.L_31 - .L_30)
.L_30:
        /*004c*/ 	.word	0x00000000
        /*0050*/ 	.short	0x0009
        /*0052*/ 	.short	0x0024
        /*0054*/ 	.byte	0x00, 0xf0, 0x11, 0x00


	//----- nvinfo : EIATTR_KPARAM_INFO
	.align		4
.L_31:
        /*0058*/ 	.byte	0x04, 0x17
        /*005a*/ 	.short	(.L_33 - .L_32)
.L_32:
        /*005c*/ 	.word	0x00000000
        /*0060*/ 	.short	0x0008
        /*0062*/ 	.short	0x0020
        /*0064*/ 	.byte	0x00, 0xf0, 0x11, 0x00


	//----- nvinfo : EIATTR_KPARAM_INFO
	.align		4
.L_33:
        /*0068*/ 	.byte	0x04, 0x17
        /*006a*/ 	.short	(.L_35 - .L_34)
.L_34:
        /*006c*/ 	.word	0x00000000
        /*0070*/ 	.short	0x0007
        /*0072*/ 	.short	0x001c
        /*0074*/ 	.byte	0x00, 0xf0, 0x11, 0x00


	//----- nvinfo : EIATTR_KPARAM_INFO
	.align		4
.L_35:
        /*0078*/ 	.byte	0x04, 0x17
        /*007a*/ 	.short	(.L_37 - .L_36)
.L_36:
        /*007c*/ 	.word	0x00000000
        /*0080*/ 	.short	0x0006
        /*0082*/ 	.short	0x0018
        /*0084*/ 	.byte	0x00, 0xf0, 0x11, 0x00


	//----- nvinfo : EIATTR_KPARAM_INFO
	.align		4
.L_37:
        /*0088*/ 	.byte	0x04, 0x17
        /*008a*/ 	.short	(.L_39 - .L_38)
.L_38:
        /*008c*/ 	.word	0x00000000
        /*0090*/ 	.short	0x0005
        /*0092*/ 	.short	0x0014
        /*0094*/ 	.byte	0x00, 0xf0, 0x11, 0x00


	//----- nvinfo : EIATTR_KPARAM_INFO
	.align		4
.L_39:
        /*0098*/ 	.byte	0x04, 0x17
        /*009a*/ 	.short	(.L_41 - .L_40)
.L_40:
        /*009c*/ 	.word	0x00000000
        /*00a0*/ 	.short	0x0004
        /*00a2*/ 	.short	0x0010
        /*00a4*/ 	.byte	0x00, 0xf0, 0x11, 0x00


	//----- nvinfo : EIATTR_KPARAM_INFO
	.align		4
.L_41:
        /*00a8*/ 	.byte	0x04, 0x17
        /*00aa*/ 	.short	(.L_43 - .L_42)
.L_42:
        /*00ac*/ 	.word	0x00000000
        /*00b0*/ 	.short	0x0003
        /*00b2*/ 	.short	0x000c
        /*00b4*/ 	.byte	0x00, 0xf0, 0x11, 0x00


	//----- nvinfo : EIATTR_KPARAM_INFO
	.align		4
.L_43:
        /*00b8*/ 	.byte	0x04, 0x17
        /*00ba*/ 	.short	(.L_45 - .L_44)
.L_44:
        /*00bc*/ 	.word	0x00000000
        /*00c0*/ 	.short	0x0002
        /*00c2*/ 	.short	0x0008
        /*00c4*/ 	.byte	0x00, 0xf0, 0x11, 0x00


	//----- nvinfo : EIATTR_KPARAM_INFO
	.align		4
.L_45:
        /*00c8*/ 	.byte	0x04, 0x17
        /*00ca*/ 	.short	(.L_47 - .L_46)
.L_46:
        /*00cc*/ 	.word	0x00000000
        /*00d0*/ 	.short	0x0001
        /*00d2*/ 	.short	0x0004
        /*00d4*/ 	.byte	0x00, 0xf0, 0x11, 0x00


	//----- nvinfo : EIATTR_KPARAM_INFO
	.align		4
.L_47:
        /*00d8*/ 	.byte	0x04, 0x17
        /*00da*/ 	.short	(.L_49 - .L_48)
.L_48:
        /*00dc*/ 	.word	0x00000000
        /*00e0*/ 	.short	0x0000
        /*00e2*/ 	.short	0x0000
        /*00e4*/ 	.byte	0x00, 0xf0, 0x11, 0x00


	//----- nvinfo : EIATTR_SPARSE_MMA_MASK
	.align		4
.L_49:
        /*00e8*/ 	.byte	0x03, 0x50
        /*00ea*/ 	.short	0x0000


	//----- nvinfo : EIATTR_MAXREG_COUNT
	.align		4
        /*00ec*/ 	.byte	0x03, 0x1b
        /*00ee*/ 	.short	0x00ff


	//----- nvinfo : EIATTR_MERCURY_ISA_VERSION
	.align		4
        /*00f0*/ 	.byte	0x03, 0x5f
        /*00f2*/ 	.short	0x0101


	//----- nvinfo : EIATTR_VRC_CTA_INIT_COUNT
	.align		4
        /*00f4*/ 	.byte	0x02, 0x4a
	.zero		1
	.zero		1


	//----- nvinfo : EIATTR_EXIT_INSTR_OFFSETS
	.align		4
        /*00f8*/ 	.byte	0x04, 0x1c
        /*00fa*/ 	.short	(.L_51 - .L_50)


	//   ....[0]....
.L_50:
        /*00fc*/ 	.word	0x000001c0


	//   ....[1]....
        /*0100*/ 	.word	0x00000e80


	//   ....[2]....
        /*0104*/ 	.word	0x00000f00


	//   ....[3]....
        /*0108*/ 	.word	0x00000f80


	//   ....[4]....
        /*010c*/ 	.word	0x00001000


	//----- nvinfo : EIATTR_CRS_STACK_SIZE
	.align		4
.L_51:
        /*0110*/ 	.byte	0x04, 0x1e
        /*0112*/ 	.short	(.L_53 - .L_52)
.L_52:
        /*0114*/ 	.word	0x00000000


	//----- nvinfo : EIATTR_CBANK_PARAM_SIZE
	.align		4
.L_53:
        /*0118*/ 	.byte	0x03, 0x19
        /*011a*/ 	.short	0x0040


	//----- nvinfo : EIATTR_PARAM_CBANK
	.align		4
        /*011c*/ 	.byte	0x04, 0x0a
        /*011e*/ 	.short	(.L_55 - .L_54)
	.align		4
.L_54:
        /*0120*/ 	.word	index@(.nv.constant0._ZN6gbkfit6dmodel5scube14kernels_cuda_d15downsample_cubeEiiiiiiiiiiiiPKfPf)
        /*0124*/ 	.short	0x0380
        /*0126*/ 	.short	0x0040


	//----- nvinfo : EIATTR_SW_WAR
	.align		4
.L_55:
        /*0128*/ 	.byte	0x04, 0x36
        /*012a*/ 	.short	(.L_57 - .L_56)
.L_56:
        /*012c*/ 	.word	0x00000008
.L_57:


//--------------------- .nv.info._ZN6gbkfit6dmodel5scube14kernels_cuda_d32array_complex_multiply_and_scaleEP6float2S4_if --------------------------
	.section	.nv.info._ZN6gbkfit6dmodel5scube14kernels_cuda_d32array_complex_multiply_and_scaleEP6float2S4_if,"",@"SHT_CUDA_INFO"
	.sectionflags	@""
	.align	4


	//----- nvinfo : EIATTR_CUDA_API_VERSION
	.align		4
        /*0000*/ 	.byte	0x04, 0x37
        /*0002*/ 	.short	(.L_59 - .L_58)
.L_58:
        /*0004*/ 	.word	0x00000082


	//----- nvinfo : EIATTR_KPARAM_INFO
	.align		4
.L_59:
        /*0008*/ 	.byte	0x04, 0x17
        /*000a*/ 	.short	(.L_61 - .L_60)
.L_60:
        /*000c*/ 	.word	0x00000000
        /*0010*/ 	.short	0x0003
        /*0012*/ 	.short	0x0014
        /*0014*/ 	.byte	0x00, 0xf0, 0x11, 0x00


	//----- nvinfo : EIATTR_KPARAM_INFO
	.align		4
.L_61:
        /*0018*/ 	.byte	0x04, 0x17
        /*001a*/ 	.short	(.L_63 - .L_62)
.L_62:
        /*001c*/ 	.word	0x00000000
        /*0020*/ 	.short	0x0002
        /*0022*/ 	.short	0x0010
        /*0024*/ 	.byte	0x00, 0xf0, 0x11, 0x00


	//----- nvinfo : EIATTR_KPARAM_INFO
	.align		4
.L_63:
        /*0028*/ 	.byte	0x04, 0x17
        /*002a*/ 	.short	(.L_65 - .L_64)
.L_64:
        /*002c*/ 	.word	0x00000000
        /*0030*/ 	.short	0x0001
        /*0032*/ 	.short	0x0008
        /*0034*/ 	.byte	0x00, 0xf5, 0x21, 0x00


	//----- nvinfo : EIATTR_KPARAM_INFO
	.align		4
.L_65:
        /*0038*/ 	.byte	0x04, 0x17
        /*003a*/ 	.short	(.L_67 - .L_66)
.L_66:
        /*003c*/ 	.word	0x00000000
        /*0040*/ 	.short	0x0000
        /*0042*/ 	.short	0x0000
        /*0044*/ 	.byte	0x00, 0xf5, 0x21, 0x00


	//----- nvinfo : EIATTR_SPARSE_MMA_MASK
	.align		4
.L_67:
        /*0048*/ 	.byte	0x03, 0x50
        /*004a*/ 	.short	0x0000


	//----- nvinfo : EIATTR_MAXREG_COUNT
	.align		4
        /*004c*/ 	.byte	0x03, 0x1b
        /*004e*/ 	.short	0x00ff


	//----- nvinfo : EIATTR_MERCURY_ISA_VERSION
	.align		4
        /*0050*/ 	.byte	0x03, 0x5f
        /*0052*/ 	.short	0x0101


	//----- nvinfo : EIATTR_VRC_CTA_INIT_COUNT
	.align		4
        /*0054*/ 	.byte	0x02, 0x4a
	.zero		1
	.zero		1


	//----- nvinfo : EIATTR_EXIT_INSTR_OFFSETS
	.align		4
        /*0058*/ 	.byte	0x04, 0x1c
        /*005a*/ 	.short	(.L_69 - .L_68)


	//   ....[0]....
.L_68:
        /*005c*/ 	.word	0x00000070


	//   ....[1]....
        /*0060*/ 	.word	0x000001c0


	//----- nvinfo : EIATTR_CRS_STACK_SIZE
	.align		4
.L_69:
        /*0064*/ 	.byte	0x04, 0x1e
        /*0066*/ 	.short	(.L_71 - .L_70)
.L_70:
        /*0068*/ 	.word	0x00000000


	//----- nvinfo : EIATTR_CBANK_PARAM_SIZE
	.align		4
.L_71:
        /*006c*/ 	.byte	0x03, 0x19
        /*006e*/ 	.short	0x0018


	//----- nvinfo : EIATTR_PARAM_CBANK
	.align		4
        /*0070*/ 	.byte	0x04, 0x0a
        /*0072*/ 	.short	(.L_73 - .L_72)
	.align		4
.L_72:
        /*0074*/ 	.word	index@(.nv.constant0._ZN6gbkfit6dmodel5scube14kernels_cuda_d32array_complex_multiply_and_scaleEP6float2S4_if)
        /*0078*/ 	.short	0x0380
        /*007a*/ 	.short	0x0018


	//----- nvinfo : EIATTR_SW_WAR
	.align		4
.L_73:
        /*007c*/ 	.byte	0x04, 0x36
        /*007e*/ 	.short	(.L_75 - .L_74)
.L_74:
        /*0080*/ 	.word	0x00000008
.L_75:


//--------------------- .nv.info._ZN6gbkfit6dmodel5scube14kernels_cuda_d9fill_cubeEiiifPf --------------------------
	.section	.nv.info._ZN6gbkfit6dmodel5scube14kernels_cuda_d9fill_cubeEiiifPf,"",@"SHT_CUDA_INFO"
	.sectionflags	@""
	.align	4


	//----- nvinfo : EIATTR_CUDA_API_VERSION
	.align		4
        /*0000*/ 	.byte	0x04, 0x37
        /*0002*/ 	.short	(.L_77 - .L_76)
.L_76:
        /*0004*/ 	.word	0x00000082


	//----- nvinfo : EIATTR_KPARAM_INFO
	.align		4
.L_77:
        /*0008*/ 	.byte	0x04, 0x17
        /*000a*/ 	.short	(.L_79 - .L_78)
.L_78:
        /*000c*/ 	.word	0x00000000
        /*0010*/ 	.short	0x0004
        /*0012*/ 	.short	0x0010
        /*0014*/ 	.byte	0x00, 0xf5, 0x21, 0x00


	//----- nvinfo : EIATTR_KPARAM_INFO
	.align		4
.L_79:
        /*0018*/ 	.byte	0x04, 0x17
        /*001a*/ 	.short	(.L_81 - .L_80)
.L_80:
        /*001c*/ 	.word	0x00000000
        /*0020*/ 	.short	0x0003
        /*0022*/ 	.short	0x000c
        /*0024*/ 	.byte	0x00, 0xf0, 0x11, 0x00


	//----- nvinfo : EIATTR_KPARAM_INFO
	.align		4
.L_81:
        /*0028*/ 	.byte	0x04, 0x17
        /*002a*/ 	.short	(.L_83 - .L_82)
.L_82:
        /*002c*/ 	.word	0x00000000
        /*0030*/ 	.short	0x0002
        /*0032*/ 	.short	0x0008
        /*0034*/ 	.byte	0x00, 0xf0, 0x11, 0x00


	//----- nvinfo : EIATTR_KPARAM_INFO
	.align		4
.L_83:
        /*0038*/ 	.byte	0x04, 0x17
        /*003a*/ 	.short	(.L_85 - .L_84)
.L_84:
        /*003c*/ 	.word	0x00000000
        /*0040*/ 	.short	0x0001
        /*0042*/ 	.short	0x0004
        /*0044*/ 	.byte	0x00, 0xf0, 0x11, 0x00


	//----- nvinfo : EIATTR_KPARAM_INFO
	.align		4
.L_85:
        /*0048*/ 	.byte	0x04, 0x17
        /*004a*/ 	.short	(.L_87 - .L_86)
.L_86:
        /*004c*/ 	.word	0x00000000
        /*0050*/ 	.short	0x0000
        /*0052*/ 	.short	0x0000
        /*0054*/ 	.byte	0x00, 0xf0, 0x11, 0x00


	//----- nvinfo : EIATTR_SPARSE_MMA_MASK
	.align		4
.L_87:
        /*0058*/ 	.byte	0x03, 0x50
        /*005a*/ 	.short	0x0000


	//----- nvinfo : EIATTR_MAXREG_COUNT
	.align		4
        /*005c*/ 	.byte	0x03, 0x1b
        /*005e*/ 	.short	0x00ff


	//----- nvinfo : EIATTR_MERCURY_ISA_VERSION
	.align		4
        /*0060*/ 	.byte	0x03, 0x5f
        /*0062*/ 	.short	0x0101


	//----- nvinfo : EIATTR_VRC_CTA_INIT_COUNT
	.align		4
        /*0064*/ 	.byte	0x02, 0x4a
	.zero		1
	.zero		1


	//----- nvinfo : EIATTR_EXIT_INSTR_OFFSETS
	.align		4
        /*0068*/ 	.byte	0x04, 0x1c
        /*006a*/ 	.short	(.L_89 - .L_88)


	//   ....[0]....
.L_88:
        /*006c*/ 	.word	0x000000a0


	//   ....[1]....
        /*0070*/ 	.word	0x00000150


	//----- nvinfo : EIATTR_CRS_STACK_SIZE
	.align		4
.L_89:
        /*0074*/ 	.byte	0x04, 0x1e
        /*0076*/ 	.short	(.L_91 - .L_90)
.L_90:
        /*0078*/ 	.word	0x00000000


	//----- nvinfo : EIATTR_CBANK_PARAM_SIZE
	.align		4
.L_91:
        /*007c*/ 	.byte	0x03, 0x19
        /*007e*/ 	.short	0x0018


	//----- nvinfo : EIATTR_PARAM_CBANK
	.align		4
        /*0080*/ 	.byte	0x04, 0x0a
        /*0082*/ 	.short	(.L_93 - .L_92)
	.align		4
.L_92:
        /*0084*/ 	.word	index@(.nv.constant0._ZN6gbkfit6dmodel5scube14kernels_cuda_d9fill_cubeEiiifPf)
        /*0088*/ 	.short	0x0380
        /*008a*/ 	.short	0x0018


	//----- nvinfo : EIATTR_SW_WAR
	.align		4
.L_93:
        /*008c*/ 	.byte	0x04, 0x36
        /*008e*/ 	.short	(.L_95 - .L_94)
.L_94:
        /*0090*/ 	.word	0x00000008
.L_95:


//--------------------- .nv.callgraph             --------------------------
	.section	.nv.callgraph,"",@"SHT_CUDA_CALLGRAPH"
	.align	4
	.sectionentsize	8
	.align		4
        /*0000*/ 	.word	0x00000000
	.align		4
        /*0004*/ 	.word	0xffffffff
	.align		4
        /*0008*/ 	.word	0x00000000
	.align		4
        /*000c*/ 	.word	0xfffffffe
	.align		4
        /*0010*/ 	.word	0x00000000
	.align		4
        /*0014*/ 	.word	0xfffffffd
	.align		4
        /*0018*/ 	.word	0x00000000
	.align		4
        /*001c*/ 	.word	0xfffffffc


//--------------------- .text._ZN6gbkfit6dmodel5scube14kernels_cuda_d15downsample_cubeEiiiiiiiiiiiiPKfPf --------------------------
	.section	.text._ZN6gbkfit6dmodel5scube14kernels_cuda_d15downsample_cubeEiiiiiiiiiiiiPKfPf,"ax",@progbits
	.align	128
        .global         _ZN6gbkfit6dmodel5scube14kernels_cuda_d15downsample_cubeEiiiiiiiiiiiiPKfPf
        .type           _ZN6gbkfit6dmodel5scube14kernels_cuda_d15downsample_cubeEiiiiiiiiiiiiPKfPf,@function
        .size           _ZN6gbkfit6dmodel5scube14kernels_cuda_d15downsample_cubeEiiiiiiiiiiiiPKfPf,(.L_x_24 - _ZN6gbkfit6dmodel5scube14kernels_cuda_d15downsample_cubeEiiiiiiiiiiiiPKfPf)
        .other          _ZN6gbkfit6dmodel5scube14kernels_cuda_d15downsample_cubeEiiiiiiiiiiiiPKfPf,@"STO_CUDA_ENTRY STV_DEFAULT"
_ZN6gbkfit6dmodel5scube14kernels_cuda_d15downsample_cubeEiiiiiiiiiiiiPKfPf:
.text._ZN6gbkfit6dmodel5scube14kernels_cuda_d15downsample_cubeEiiiiiiiiiiiiPKfPf:
[----:B------:R-:W-:Y:S01]  /*0000*/  LDC R1, c[0x0][0x37c] ;  /* 0x0000df00ff017b82 */ /* 0x000fe20000000800 */
[----:B------:R-:W0:Y:S01]  /*0010*/  LDCU UR6, c[0x0][0x3a4] ;  /* 0x00007480ff0677ac */ /* 0x000e220008000800 */
[----:B------:R-:W1:Y:S06]  /*0020*/  S2R R3, SR_TID.X ;  /* 0x0000000000037919 */ /* 0x000e6c0000002100 */
[----:B------:R-:W2:Y:S01]  /*0030*/  LDC.64 R6, c[0x0][0x380] ;  /* 0x0000e000ff067b82 */ /* 0x000ea20000000a00 */
[----:B------:R-:W0:Y:S01]  /*0040*/  LDCU.64 UR4, c[0x0][0x3a8] ;  /* 0x00007500ff0477ac */ /* 0x000e220008000a00 */
[----:B------:R-:W3:Y:S06]  /*0050*/  LDCU UR7, c[0x0][0x388] ;  /* 0x00007100ff0777ac */ /* 0x000eec0008000800 */
[----:B------:R-:W1:Y:S01]  /*0060*/  LDC R2, c[0x0][0x360] ;  /* 0x0000d800ff027b82 */ /* 0x000e620000000800 */
[----:B0-----:R-:W-:-:S07]  /*0070*/  UIMAD UR4, UR4, UR6, URZ ;  /* 0x00000006040472a4 */ /* 0x001fce000f8e02ff */
[----:B------:R-:W1:Y:S01]  /*0080*/  S2UR UR6, SR_CTAID.X ;  /* 0x00000000000679c3 */ /* 0x000e620000002500 */
[----:B------:R-:W-:Y:S01]  /*0090*/  UIMAD UR4, UR4, UR5, URZ ;  /* 0x00000005040472a4 */ /* 0x000fe2000f8e02ff */
[----:B------:R-:W0:Y:S05]  /*00a0*/  LDCU UR5, c[0x0][0x370] ;  /* 0x00006e00ff0577ac */ /* 0x000e2a0008000800 */
[----:B------:R-:W-:-:S04]  /*00b0*/  I2FP.F32.S32 R5, UR4 ;  /* 0x0000000400057c45 */ /* 0x000fc80008201400 */
[----:B------:R-:W-:-:S04]  /*00c0*/  IADD3 R0, PT, PT, R5, 0x1800000, RZ ;  /* 0x0180000005007810 */ /* 0x000fc80007ffe0ff */
[----:B------:R-:W-:-:S04]  /*00d0*/  LOP3.LUT R0, R0, 0x7f800000, RZ, 0xc0, !PT ;  /* 0x7f80000000007812 */ /* 0x000fc800078ec0ff */
[----:B------:R-:W-:Y:S01]  /*00e0*/  ISETP.GT.U32.AND P0, PT, R0, 0x1ffffff, PT ;  /* 0x01ffffff0000780c */ /* 0x000fe20003f04070 */
[----:B--2---:R-:W-:Y:S02]  /*00f0*/  IMAD R0, R7, R6, RZ ;  /* 0x0000000607007224 */ /* 0x004fe400078e02ff */
[C---:B-1----:R-:W-:Y:S02]  /*0100*/  IMAD R3, R2.reuse, UR6, R3 ;  /* 0x0000000602037c24 */ /* 0x042fe4000f8e0203 */
[----:B0-----:R-:W-:Y:S02]  /*0110*/  IMAD R2, R2, UR5, RZ ;  /* 0x0000000502027c24 */ /* 0x001fe4000f8e02ff */
[----:B---3--:R-:W-:-:S06]  /*0120*/  IMAD R4, R0, UR7, RZ ;  /* 0x0000000700047c24 */ /* 0x008fcc000f8e02ff */
[----:B------:R-:W-:Y:S05]  /*0130*/  @P0 BRA `(.L_x_0) ;  /* 0x00000000000c0947 */ /* 0x000fea0003800000 */
[----:B------:R-:W-:-:S07]  /*0140*/  MOV R6, 0x160 ;  /* 0x0000016000067802 */ /* 0x000fce0000000f00 */
[----:B------:R-:W-:Y:S05]  /*0150*/  CALL.REL.NOINC `($__internal_0_$__cuda_sm20_rcp_rn_f32_slowpath) ;  /* 0x0000000c00ac7944 */ /* 0x000fea0003c00000 */
[----:B------:R-:W-:Y:S05]  /*0160*/  BRA `(.L_x_1) ;  /* 0x0000000000107947 */ /* 0x000fea0003800000 */
.L_x_0:
[----:B------:R-:W0:Y:S02]  /*0170*/  MUFU.RCP R6, R5 ;  /* 0x0000000500067308 */ /* 0x000e240000001000 */
[----:B0-----:R-:W-:-:S04]  /*0180*/  FFMA R7, R5, R6, -1 ;  /* 0xbf80000005077423 */ /* 0x001fc80000000006 */
[----:B------:R-:W-:-:S04]  /*0190*/  FADD.FTZ R7, -R7, -RZ ;  /* 0x800000ff07077221 */ /* 0x000fc80000010100 */
[----:B------:R-:W-:-:S07]  /*01a0*/  FFMA R5, R6, R7, R6 ;  /* 0x0000000706057223 */ /* 0x000fce0000000006 */
.L_x_1:
[----:B------:R-:W-:-:S13]  /*01b0*/  ISETP.GE.U32.AND P0, PT, R3, R4, PT ;  /* 0x000000040300720c */ /* 0x000fda0003f06070 */
[----:B------:R-:W-:Y:S05]  /*01c0*/  @P0 EXIT ;  /* 0x000000000000094d */ /* 0x000fea0003800000 */
[----:B------:R-:W0:Y:S01]  /*01d0*/  LDCU UR4, c[0x0][0x3ac] ;  /* 0x00007580ff0477ac */ /* 0x000e220008000800 */
[----:B------:R-:W1:Y:S01]  /*01e0*/  LDCU.64 UR6, c[0x0][0x358] ;  /* 0x00006b00ff0677ac */ /* 0x000e620008000a00 */
[----:B0-----:R-:W-:-:S09]  /*01f0*/  UISETP.GE.AND UP0, UPT, UR4, 0x1, UPT ;  /* 0x000000010400788c */ /* 0x001fd2000bf06270 */
[----:B-1----:R-:W-:Y:S05]  /*0200*/  BRA.U !UP0, `(.L_x_2) ;  /* 0x0000000d08607547 */ /* 0x002fea000b800000 */
[----:B------:R-:W0:Y:S02]  /*0210*/  LDCU UR4, c[0x0][0x3a8] ;  /* 0x00007500ff0477ac */ /* 0x000e240008000800 */
[----:B0-----:R-:W-:-:S09]  /*0220*/  UISETP.GE.AND UP0, UPT, UR4, 0x1, UPT ;  /* 0x000000010400788c */ /* 0x001fd2000bf06270 */
[----:B------:R-:W-:Y:S05]  /*0230*/  BRA.U !UP0, `(.L_x_3) ;  /* 0x0000000d08347547 */ /* 0x000fea000b800000 */
[----:B------:R-:W0:Y:S02]  /*0240*/  LDC R9, c[0x0][0x3a4] ;  /* 0x0000e900ff097b82 */ /* 0x000e240000000800 */
[----:B0-----:R-:W-:-:S13]  /*0250*/  ISETP.GE.AND P0, PT, R9, 0x1, PT ;  /* 0x000000010900780c */ /* 0x001fda0003f06270 */
[----:B------:R-:W-:Y:S05]  /*0260*/  @!P0 BRA `(.L_x_4) ;  /* 0x0000000c00088947 */ /* 0x000fea0003800000 */
[----:B------:R-:W0:Y:S01]  /*0270*/  LDCU.64 UR4, c[0x0][0x3b0] ;  /* 0x00007600ff0477ac */ /* 0x000e220008000a00 */
[C---:B------:R-:W-:Y:S02]  /*0280*/  LOP3.LUT R6, R9.reuse, 0xf, RZ, 0xc0, !PT ;  /* 0x0000000f09067812 */ /* 0x040fe400078ec0ff */
[----:B------:R-:W-:-:S03]  /*0290*/  LOP3.LUT R7, R9, 0x7, RZ, 0xc0, !PT ;  /* 0x0000000709077812 */ /* 0x000fc600078ec0ff */
[----:B------:R-:W-:Y:S01]  /*02a0*/  VIADD R8, R6, 0xffffffff ;  /* 0xffffffff06087836 */ /* 0x000fe20000000000 */
[----:B------:R-:W-:-:S04]  /*02b0*/  IADD3 R10, PT, PT, R7, -0x1, RZ ;  /* 0xffffffff070a7810 */ /* 0x000fc80007ffe0ff */
[----:B------:R-:W-:Y:S02]  /*02c0*/  ISETP.GE.U32.AND P0, PT, R8, 0x7, PT ;  /* 0x000000070800780c */ /* 0x000fe40003f06070 */
[C---:B------:R-:W-:Y:S02]  /*02d0*/  LOP3.LUT R8, R9.reuse, 0x7ffffff0, RZ, 0xc0, !PT ;  /* 0x7ffffff009087812 */ /* 0x040fe400078ec0ff */
[----:B------:R-:W-:Y:S02]  /*02e0*/  ISETP.GE.U32.AND P1, PT, R10, 0x3, PT ;  /* 0x000000030a00780c */ /* 0x000fe40003f26070 */
[----:B------:R-:W-:Y:S01]  /*02f0*/  LOP3.LUT R9, R9, 0x3, RZ, 0xc0, !PT ;  /* 0x0000000309097812 */ /* 0x000fe200078ec0ff */
[----:B0-----:R-:W-:Y:S01]  /*0300*/  UIADD3 UR4, UP0, UPT, UR4, 0x20, URZ ;  /* 0x0000002004047890 */ /* 0x001fe2000ff1e0ff */
[----:B------:R-:W-:-:S03]  /*0310*/  IMAD.MOV R10, RZ, RZ, -R8 ;  /* 0x000000ffff0a7224 */ /* 0x000fc600078e0a08 */
[----:B------:R-:W-:-:S12]  /*0320*/  UIADD3.X UR5, UPT, UPT, URZ, UR5, URZ, UP0, !UPT ;  /* 0x00000005ff057290 */ /* 0x000fd800087fe4ff */
.L_x_12:
[----:B------:R-:W-:Y:S01]  /*0330*/  IABS R15, R0 ;  /* 0x00000000000f7213 */ /* 0x000fe20000000000 */
[----:B------:R-:W0:Y:S01]  /*0340*/  LDC R11, c[0x0][0x380] ;  /* 0x0000e000ff0b7b82 */ /* 0x000e220000000800 */
[----:B------:R-:W-:Y:S01]  /*0350*/  IABS R18, R3 ;  /* 0x0000000300127213 */ /* 0x000fe20000000000 */
[----:B------:R-:W1:Y:S01]  /*0360*/  LDCU.64 UR8, c[0x0][0x398] ;  /* 0x00007300ff0877ac */ /* 0x000e620008000a00 */
[----:B------:R-:W2:Y:S01]  /*0370*/  I2F.RP R14, R15 ;  /* 0x0000000f000e7306 */ /* 0x000ea20000209400 */
[----:B------:R-:W-:-:S07]  /*0380*/  IMAD.MOV.U32 R22, RZ, RZ, RZ ;  /* 0x000000ffff167224 */ /* 0x000fce00078e00ff */
[----:B--2---:R-:W2:Y:S02]  /*0390*/  MUFU.RCP R14, R14 ;  /* 0x0000000e000e7308 */ /* 0x004ea40000001000 */
[----:B--2---:R-:W-:Y:S02]  /*03a0*/  IADD3 R12, PT, PT, R14, 0xffffffe, RZ ;  /* 0x0ffffffe0e0c7810 */ /* 0x004fe40007ffe0ff */
[----:B0-----:R-:W-:-:S04]  /*03b0*/  IABS R14, R11 ;  /* 0x0000000b000e7213 */ /* 0x001fc80000000000 */
[----:B------:R0:W2:Y:S02]  /*03c0*/  F2I.FTZ.U32.TRUNC.NTZ R13, R12 ;  /* 0x0000000c000d7305 */ /* 0x0000a4000021f000 */
[----:B0-----:R-:W-:Y:S02]  /*03d0*/  HFMA2 R12, -RZ, RZ, 0, 0 ;  /* 0x00000000ff0c7431 */ /* 0x001fe400000001ff */
[----:B--2---:R-:W-:-:S04]  /*03e0*/  IMAD.MOV R16, RZ, RZ, -R13 ;  /* 0x000000ffff107224 */ /* 0x004fc800078e0a0d */
[----:B------:R-:W-:Y:S01]  /*03f0*/  IMAD R17, R16, R15, RZ ;  /* 0x0000000f10117224 */ /* 0x000fe200078e02ff */
[----:B------:R-:W-:-:S03]  /*0400*/  IABS R16, R0 ;  /* 0x0000000000107213 */ /* 0x000fc60000000000 */
[----:B------:R-:W-:Y:S02]  /*0410*/  IMAD.HI.U32 R13, R13, R17, R12 ;  /* 0x000000110d0d7227 */ /* 0x000fe400078e000c */
[----:B------:R-:W0:Y:S02]  /*0420*/  I2F.RP R17, R14 ;  /* 0x0000000e00117306 */ /* 0x000e240000209400 */
[----:B------:R-:W-:Y:S02]  /*0430*/  IMAD.MOV R19, RZ, RZ, -R16 ;  /* 0x000000ffff137224 */ /* 0x000fe400078e0a10 */
[----:B------:R-:W-:-:S04]  /*0440*/  IMAD.HI.U32 R16, R13, R18, RZ ;  /* 0x000000120d107227 */ /* 0x000fc800078e00ff */
[----:B------:R-:W-:Y:S02]  /*0450*/  IMAD R12, R16, R19, R18 ;  /* 0x00000013100c7224 */ /* 0x000fe400078e0212 */
[----:B------:R-:W-:-:S03]  /*0460*/  IMAD.MOV R18, RZ, RZ, -R0 ;  /* 0x000000ffff127224 */ /* 0x000fc600078e0a00 */
[----:B------:R-:W-:Y:S01]  /*0470*/  ISETP.GT.U32.AND P4, PT, R15, R12, PT ;  /* 0x0000000c0f00720c */ /* 0x000fe20003f84070 */
[----:B0-----:R-:W0:-:S12]  /*0480*/  MUFU.RCP R17, R17 ;  /* 0x0000001100117308 */ /* 0x001e180000001000 */
[-C--:B------:R-:W-:Y:S02]  /*0490*/  @!P4 IADD3 R12, PT, PT, R12, -R15.reuse, RZ ;  /* 0x8000000f0c0cc210 */ /* 0x080fe40007ffe0ff */
[----:B------:R-:W-:Y:S02]  /*04a0*/  @!P4 IADD3 R16, PT, PT, R16, 0x1, RZ ;  /* 0x000000011010c810 */ /* 0x000fe40007ffe0ff */
[----:B------:R-:W-:Y:S02]  /*04b0*/  ISETP.GE.U32.AND P2, PT, R12, R15, PT ;  /* 0x0000000f0c00720c */ /* 0x000fe40003f46070 */
[----:B------:R-:W-:Y:S01]  /*04c0*/  LOP3.LUT R12, R3, R0, RZ, 0x3c, !PT ;  /* 0x00000000030c7212 */ /* 0x000fe200078e3cff */
[----:B0-----:R-:W-:Y:S01]  /*04d0*/  VIADD R13, R17, 0xffffffe ;  /* 0x0ffffffe110d7836 */ /* 0x001fe20000000000 */
[----:B------:R-:W-:Y:S02]  /*04e0*/  ISETP.NE.AND P4, PT, R0, RZ, PT ;  /* 0x000000ff0000720c */ /* 0x000fe40003f85270 */
[----:B------:R-:W-:Y:S01]  /*04f0*/  ISETP.GE.AND P3, PT, R12, RZ, PT ;  /* 0x000000ff0c00720c */ /* 0x000fe20003f66270 */
[----:B------:R-:W-:-:S02]  /*0500*/  IMAD.MOV.U32 R12, RZ, RZ, RZ ;  /* 0x000000ffff0c7224 */ /* 0x000fc400078e00ff */
[----:B------:R-:W0:Y:S04]  /*0510*/  F2I.FTZ.U32.TRUNC.NTZ R13, R13 ;  /* 0x0000000d000d7305 */ /* 0x000e28000021f000 */
[----:B------:R-:W-:-:S06]  /*0520*/  @P2 VIADD R16, R16, 0x1 ;  /* 0x0000000110102836 */ /* 0x000fcc0000000000 */
[----:B------:R-:W-:Y:S02]  /*0530*/  @!P3 IADD3 R16, PT, PT, -R16, RZ, RZ ;  /* 0x000000ff1010b210 */ /* 0x000fe40007ffe1ff */
[----:B------:R-:W-:Y:S02]  /*0540*/  @!P4 LOP3.LUT R16, RZ, R0, RZ, 0x33, !PT ;  /* 0x00000000ff10c212 */ /* 0x000fe400078e33ff */
[----:B0-----:R-:W-:-:S03]  /*0550*/  IADD3 R15, PT, PT, RZ, -R13, RZ ;  /* 0x8000000dff0f7210 */ /* 0x001fc60007ffe0ff */
[----:B------:R-:W-:Y:S02]  /*0560*/  IMAD R18, R16, R18, R3 ;  /* 0x0000001210127224 */ /* 0x000fe400078e0203 */
[----:B------:R-:W-:-:S03]  /*0570*/  IMAD R15, R15, R14, RZ ;  /* 0x0000000e0f0f7224 */ /* 0x000fc600078e02ff */
[----:B------:R-:W-:Y:S01]  /*0580*/  IABS R17, R18 ;  /* 0x0000001200117213 */ /* 0x000fe20000000000 */
[----:B------:R-:W-:-:S03]  /*0590*/  IMAD.HI.U32 R12, R13, R15, R12 ;  /* 0x0000000f0d0c7227 */ /* 0x000fc600078e000c */
[----:B------:R-:W-:-:S05]  /*05a0*/  MOV R13, R17 ;  /* 0x00000011000d7202 */ /* 0x000fca0000000f00 */
[----:B------:R-:W-:-:S04]  /*05b0*/  IMAD.HI.U32 R17, R12, R13, RZ ;  /* 0x0000000d0c117227 */ /* 0x000fc800078e00ff */
[----:B------:R-:W-:-:S04]  /*05c0*/  IMAD.MOV R12, RZ, RZ, -R17 ;  /* 0x000000ffff0c7224 */ /* 0x000fc800078e0a11 */
[----:B------:R-:W-:Y:S01]  /*05d0*/  IMAD R13, R14, R12, R13 ;  /* 0x0000000c0e0d7224 */ /* 0x000fe200078e020d */
[----:B------:R-:W-:-:S04]  /*05e0*/  LOP3.LUT R12, R18, R11, RZ, 0x3c, !PT ;  /* 0x0000000b120c7212 */ /* 0x000fc800078e3cff */
[----:B------:R-:W-:Y:S02]  /*05f0*/  ISETP.GT.U32.AND P4, PT, R14, R13, PT ;  /* 0x0000000d0e00720c */ /* 0x000fe40003f84070 */
[----:B------:R-:W-:-:S11]  /*0600*/  ISETP.GE.AND P3, PT, R12, RZ, PT ;  /* 0x000000ff0c00720c */ /* 0x000fd60003f66270 */
[-C--:B------:R-:W-:Y:S01]  /*0610*/  @!P4 IADD3 R13, PT, PT, R13, -R14.reuse, RZ ;  /* 0x8000000e0d0dc210 */ /* 0x080fe20007ffe0ff */
[----:B------:R-:W-:Y:S01]  /*0620*/  @!P4 VIADD R17, R17, 0x1 ;  /* 0x000000011111c836 */ /* 0x000fe20000000000 */
[----:B------:R-:W-:Y:S02]  /*0630*/  ISETP.NE.AND P4, PT, R11, RZ, PT ;  /* 0x000000ff0b00720c */ /* 0x000fe40003f85270 */
[----:B------:R-:W-:Y:S02]  /*0640*/  ISETP.GE.U32.AND P2, PT, R13, R14, PT ;  /* 0x0000000e0d00720c */ /* 0x000fe40003f46070 */
[----:B------:R-:W1:Y:S08]  /*0650*/  LDC.64 R12, c[0x0][0x3a0] ;  /* 0x0000e800ff0c7b82 */ /* 0x000e700000000a00 */
[----:B------:R-:W0:Y:S03]  /*0660*/  LDC.64 R14, c[0x0][0x3a8] ;  /* 0x0000ea00ff0e7b82 */ /* 0x000e260000000a00 */
[----:B------:R-:W-:-:S05]  /*0670*/  @P2 IADD3 R17, PT, PT, R17, 0x1, RZ ;  /* 0x0000000111112810 */ /* 0x000fca0007ffe0ff */
[----:B------:R-:W-:Y:S01]  /*0680*/  @!P3 IMAD.MOV R17, RZ, RZ, -R17 ;  /* 0x000000ffff11b224 */ /* 0x000fe200078e0a11 */
[----:B------:R-:W-:-:S04]  /*0690*/  @!P4 LOP3.LUT R17, RZ, R11, RZ, 0x33, !PT ;  /* 0x0000000bff11c212 */ /* 0x000fc800078e33ff */
[----:B------:R-:W-:-:S05]  /*06a0*/  IADD3 R19, PT, PT, -R17, RZ, RZ ;  /* 0x000000ff11137210 */ /* 0x000fca0007ffe1ff */
[----:B------:R-:W-:-:S04]  /*06b0*/  IMAD R18, R11, R19, R18 ;  /* 0x000000130b127224 */ /* 0x000fc800078e0212 */
[----:B-1----:R-:W-:Y:S02]  /*06c0*/  IMAD R13, R18, R13, UR8 ;  /* 0x00000008120d7e24 */ /* 0x002fe4000f8e020d */
[----:B------:R-:W-:Y:S02]  /*06d0*/  HFMA2 R18, -RZ, RZ, 0, 0 ;  /* 0x00000000ff127431 */ /* 0x000fe400000001ff */
[----:B0-----:R-:W-:Y:S02]  /*06e0*/  IMAD R11, R16, R15, R12 ;  /* 0x0000000f100b7224 */ /* 0x001fe400078e020c */
[----:B------:R-:W-:-:S07]  /*06f0*/  IMAD R12, R17, R14, UR9 ;  /* 0x00000009110c7e24 */ /* 0x000fce000f8e020e */
.L_x_11:
[----:B------:R-:W0:Y:S01]  /*0700*/  LDCU UR9, c[0x0][0x3ac] ;  /* 0x00007580ff0977ac */ /* 0x000e220008000800 */
[----:B------:R-:W-:Y:S01]  /*0710*/  IMAD.IADD R15, R11, 0x1, R18 ;  /* 0x000000010b0f7824 */ /* 0x000fe200078e0212 */
[----:B------:R-:W-:Y:S01]  /*0720*/  IADD3 R18, PT, PT, R18, 0x1, RZ ;  /* 0x0000000112127810 */ /* 0x000fe20007ffe0ff */
[----:B------:R-:W1:Y:S01]  /*0730*/  LDCU UR8, c[0x0][0x390] ;  /* 0x00007200ff0877ac */ /* 0x000e620008000800 */
[----:B------:R-:W-:Y:S02]  /*0740*/  MOV R17, RZ ;  /* 0x000000ff00117202 */ /* 0x000fe40000000f00 */
[----:B0-----:R-:W-:Y:S01]  /*0750*/  ISETP.NE.AND P2, PT, R18, UR9, PT ;  /* 0x0000000912007c0c */ /* 0x001fe2000bf45270 */
[----:B-1----:R-:W-:-:S12]  /*0760*/  IMAD R20, R15, UR8, R12 ;  /* 0x000000080f147c24 */ /* 0x002fd8000f8e020c */
.L_x_10:
[----:B------:R-:W0:Y:S01]  /*0770*/  LDCU UR9, c[0x0][0x3a4] ;  /* 0x00007480ff0977ac */ /* 0x000e220008000800 */
[----:B------:R-:W-:Y:S01]  /*0780*/  IMAD.IADD R16, R20, 0x1, R17 ;  /* 0x0000000114107824 */ /* 0x000fe200078e0211 */
[----:B------:R-:W-:Y:S01]  /*0790*/  IADD3 R17, PT, PT, R17, 0x1, RZ ;  /* 0x0000000111117810 */ /* 0x000fe20007ffe0ff */
[----:B------:R-:W1:Y:S01]  /*07a0*/  LDCU UR10, c[0x0][0x3a8] ;  /* 0x00007500ff0a77ac */ /* 0x000e620008000800 */
[----:B------:R-:W-:Y:S01]  /*07b0*/  MOV R19, RZ ;  /* 0x000000ff00137202 */ /* 0x000fe20000000f00 */
[----:B------:R-:W2:Y:S01]  /*07c0*/  LDCU UR8, c[0x0][0x38c] ;  /* 0x00007180ff0877ac */ /* 0x000ea20008000800 */
[----:B0-----:R-:W-:Y:S01]  /*07d0*/  UISETP.GE.U32.AND UP0, UPT, UR9, 0x10, UPT ;  /* 0x000000100900788c */ /* 0x001fe2000bf06070 */
[----:B-1----:R-:W-:Y:S01]  /*07e0*/  ISETP.NE.AND P3, PT, R17, UR10, PT ;  /* 0x0000000a11007c0c */ /* 0x002fe2000bf65270 */
[----:B--2---:R-:W-:-:S07]  /*07f0*/  IMAD R16, R16, UR8, R13 ;  /* 0x0000000810107c24 */ /* 0x004fce000f8e020d */
[----:B------:R-:W-:Y:S05]  /*0800*/  BRA.U !UP0, `(.L_x_5) ;  /* 0x0000000108a87547 */ /* 0x000fea000b800000 */
[----:B------:R-:W-:Y:S01]  /*0810*/  IMAD.MOV.U32 R19, RZ, RZ, R16 ;  /* 0x000000ffff137224 */ /* 0x000fe200078e0010 */
[----:B------:R-:W-:-:S07]  /*0820*/  MOV R21, R10 ;  /* 0x0000000a00157202 */ /* 0x000fce0000000f00 */
.L_x_6:
[----:B------:R-:W-:Y:S01]  /*0830*/  MOV R14, UR4 ;  /* 0x00000004000e7c02 */ /* 0x000fe20008000f00 */
[----:B------:R-:W-:-:S04]  /*0840*/  IMAD.U32 R15, RZ, RZ, UR5 ;  /* 0x00000005ff0f7e24 */ /* 0x000fc8000f8e00ff */
[----:B------:R-:W-:-:S05]  /*0850*/  IMAD.WIDE R14, R19, 0x4, R14 ;  /* 0x00000004130e7825 */ /* 0x000fca00078e020e */
[----:B------:R-:W2:Y:S04]  /*0860*/  LDG.E R25, desc[UR6][R14.64+-0x20] ;  /* 0xffffe0060e197981 */ /* 0x000ea8000c1e1900 */
[----:B------:R-:W3:Y:S04]  /*0870*/  LDG.E R26, desc[UR6][R14.64+-0x1c] ;  /* 0xffffe4060e1a7981 */ /* 0x000ee8000c1e1900 */
[----:B------:R-:W4:Y:S04]  /*0880*/  LDG.E R24, desc[UR6][R14.64+-0x18] ;  /* 0xffffe8060e187981 */ /* 0x000f28000c1e1900 */
[----:B------:R-:W5:Y:S01]  /*0890*/  LDG.E R23, desc[UR6][R14.64+-0x14] ;  /* 0xffffec060e177981 */ /* 0x000f62000c1e1900 */
[----:B--2---:R-:W-:-:S03]  /*08a0*/  FADD R25, R25, R22 ;  /* 0x0000001619197221 */ /* 0x004fc60000000000 */
[----:B------:R-:W2:Y:S01]  /*08b0*/  LDG.E R22, desc[UR6][R14.64+-0x10] ;  /* 0xfffff0060e167981 */ /* 0x000ea2000c1e1900 */
[----:B---3--:R-:W-:-:S03]  /*08c0*/  FADD R27, R25, R26 ;  /* 0x0000001a191b7221 */ /* 0x008fc60000000000 */
[----:B------:R-:W3:Y:S01]  /*08d0*/  LDG.E R25, desc[UR6][R14.64+-0xc] ;  /* 0xfffff4060e197981 */ /* 0x000ee2000c1e1900 */
[----:B----4-:R-:W-:-:S03]  /*08e0*/  FADD R26, R27, R24 ;  /* 0x000000181b1a7221 */ /* 0x010fc60000000000 */
[----:B------:R-:W4:Y:S01]  /*08f0*/  LDG.E R24, desc[UR6][R14.64+-0x8] ;  /* 0xfffff8060e187981 */ /* 0x000f22000c1e1900 */
[----:B-----5:R-:W-:-:S03]  /*0900*/  FADD R27, R26, R23 ;  /* 0x000000171a1b7221 */ /* 0x020fc60000000000 */
        /* <DEDUP_REMOVED lines=14> */
[----:B------:R-:W4:Y:S04]  /*09f0*/  LDG.E R24, desc[UR6][R14.64+0x18] ;  /* 0x000018060e187981 */ /* 0x000f28000c1e1900 */
[----:B------:R-:W4:Y:S01]  /*0a00*/  LDG.E R27, desc[UR6][R14.64+0x1c] ;  /* 0x00001c060e1b7981 */ /* 0x000f22000c1e1900 */
[----:B------:R-:W-:Y:S01]  /*0a10*/  IADD3 R21, PT, PT, R21, 0x10, RZ ;  /* 0x0000001015157810 */ /* 0x000fe20007ffe0ff */
[----:B-----5:R-:W-:Y:S01]  /*0a20*/  FADD R23, R26, R23 ;  /* 0x000000171a177221 */ /* 0x020fe20000000000 */
[----:B------:R-:W-:Y:S02]  /*0a30*/  IADD3 R19, PT, PT, R19, 0x10, RZ ;  /* 0x0000001013137810 */ /* 0x000fe40007ffe0ff */
[----:B------:R-:W-:Y:S01]  /*0a40*/  ISETP.NE.AND P4, PT, R21, RZ, PT ;  /* 0x000000ff1500720c */ /* 0x000fe20003f85270 */
[----:B--2---:R-:W-:-:S04]  /*0a50*/  FADD R22, R23, R22 ;  /* 0x0000001617167221 */ /* 0x004fc80000000000 */
[----:B---3--:R-:W-:-:S04]  /*0a60*/  FADD R25, R22, R25 ;  /* 0x0000001916197221 */ /* 0x008fc80000000000 */
[----:B----4-:R-:W-:-:S04]  /*0a70*/  FADD R24, R25, R24 ;  /* 0x0000001819187221 */ /* 0x010fc80000000000 */
[----:B------:R-:W-:Y:S01]  /*0a80*/  FADD R22, R24, R27 ;  /* 0x0000001b18167221 */ /* 0x000fe20000000000 */
[----:B------:R-:W-:Y:S06]  /*0a90*/  @P4 BRA `(.L_x_6) ;  /* 0xfffffffc00644947 */ /* 0x000fec000383ffff */
[----:B------:R-:W-:-:S07]  /*0aa0*/  IMAD.MOV.U32 R19, RZ, RZ, R8 ;  /* 0x000000ffff137224 */ /* 0x000fce00078e0008 */
.L_x_5:
[----:B------:R-:W-:-:S13]  /*0ab0*/  ISETP.NE.AND P4, PT, R6, RZ, PT ;  /* 0x000000ff0600720c */ /* 0x000fda0003f85270 */
[----:B------:R-:W-:Y:S05]  /*0ac0*/  @!P4 BRA `(.L_x_7) ;  /* 0x0000000000c8c947 */ /* 0x000fea0003800000 */
[----:B------:R-:W-:Y:S01]  /*0ad0*/  ISETP.NE.AND P4, PT, R7, RZ, PT ;  /* 0x000000ff0700720c */ /* 0x000fe20003f85270 */
[----:B------:R-:W-:-:S12]  /*0ae0*/  @!P0 BRA `(.L_x_8) ;  /* 0x0000000000508947 */ /* 0x000fd80003800000 */
[----:B------:R-:W0:Y:S01]  /*0af0*/  LDC.64 R14, c[0x0][0x3b0] ;  /* 0x0000ec00ff0e7b82 */ /* 0x000e220000000a00 */
[----:B------:R-:W-:-:S05]  /*0b00*/  IADD3 R21, PT, PT, R16, R19, RZ ;  /* 0x0000001310157210 */ /* 0x000fca0007ffe0ff */
[----:B0-----:R-:W-:-:S05]  /*0b10*/  IMAD.WIDE R14, R21, 0x4, R14 ;  /* 0x00000004150e7825 */ /* 0x001fca00078e020e */
[----:B------:R-:W2:Y:S04]  /*0b20*/  LDG.E R25, desc[UR6][R14.64] ;  /* 0x000000060e197981 */ /* 0x000ea8000c1e1900 */
[----:B------:R-:W3:Y:S04]  /*0b30*/  LDG.E R26, desc[UR6][R14.64+0x4] ;  /* 0x000004060e1a7981 */ /* 0x000ee8000c1e1900 */
[----:B------:R-:W4:Y:S04]  /*0b40*/  LDG.E R21, desc[UR6][R14.64+0x8] ;  /* 0x000008060e157981 */ /* 0x000f28000c1e1900 */
[----:B------:R-:W5:Y:S04]  /*0b50*/  LDG.E R23, desc[UR6][R14.64+0xc] ;  /* 0x00000c060e177981 */ /* 0x000f68000c1e1900 */
[----:B------:R-:W5:Y:S01]  /*0b60*/  LDG.E R24, desc[UR6][R14.64+0x10] ;  /* 0x000010060e187981 */ /* 0x000f62000c1e1900 */
[----:B--2---:R-:W-:-:S03]  /*0b70*/  FADD R25, R22, R25 ;  /* 0x0000001916197221 */ /* 0x004fc60000000000 */
[----:B------:R-:W2:Y:S01]  /*0b80*/  LDG.E R22, desc[UR6][R14.64+0x14] ;  /* 0x000014060e167981 */ /* 0x000ea2000c1e1900 */
[----:B---3--:R-:W-:-:S03]  /*0b90*/  FADD R28, R25, R26 ;  /* 0x0000001a191c7221 */ /* 0x008fc60000000000 */
[----:B------:R-:W3:Y:S04]  /*0ba0*/  LDG.E R25, desc[UR6][R14.64+0x18] ;  /* 0x000018060e197981 */ /* 0x000ee8000c1e1900 */
[----:B------:R-:W3:Y:S01]  /*0bb0*/  LDG.E R26, desc[UR6][R14.64+0x1c] ;  /* 0x00001c060e1a7981 */ /* 0x000ee2000c1e1900 */
[----:B----4-:R-:W-:Y:S01]  /*0bc0*/  FADD R28, R28, R21 ;  /* 0x000000151c1c7221 */ /* 0x010fe20000000000 */
[----:B------:R-:W-:-:S03]  /*0bd0*/  IADD3 R19, PT, PT, R19, 0x8, RZ ;  /* 0x0000000813137810 */ /* 0x000fc60007ffe0ff */
[----:B-----5:R-:W-:-:S04]  /*0be0*/  FADD R23, R28, R23 ;  /* 0x000000171c177221 */ /* 0x020fc80000000000 */
[----:B------:R-:W-:-:S04]  /*0bf0*/  FADD R23, R23, R24 ;  /* 0x0000001817177221 */ /* 0x000fc80000000000 */
[----:B--2---:R-:W-:-:S04]  /*0c00*/  FADD R22, R23, R22 ;  /* 0x0000001617167221 */ /* 0x004fc80000000000 */
[----:B---3--:R-:W-:-:S04]  /*0c10*/  FADD R25, R22, R25 ;  /* 0x0000001916197221 */ /* 0x008fc80000000000 */
[----:B------:R-:W-:-:S07]  /*0c20*/  FADD R22, R25, R26 ;  /* 0x0000001a19167221 */ /* 0x000fce0000000000 */
.L_x_8:
[----:B------:R-:W-:Y:S05]  /*0c30*/  @!P4 BRA `(.L_x_7) ;  /* 0x00000000006cc947 */ /* 0x000fea0003800000 */
[----:B------:R-:W-:Y:S01]  /*0c40*/  ISETP.NE.AND P4, PT, R9, RZ, PT ;  /* 0x000000ff0900720c */ /* 0x000fe20003f85270 */
[----:B------:R-:W-:-:S12]  /*0c50*/  @!P1 BRA `(.L_x_9) ;  /* 0x0000000000309947 */ /* 0x000fd80003800000 */
[----:B------:R-:W0:Y:S01]  /*0c60*/  LDC.64 R14, c[0x0][0x3b0] ;  /* 0x0000ec00ff0e7b82 */ /* 0x000e220000000a00 */
[----:B------:R-:W-:-:S04]  /*0c70*/  IMAD.IADD R21, R16, 0x1, R19 ;  /* 0x0000000110157824 */ /* 0x000fc800078e0213 */
[----:B0-----:R-:W-:-:S05]  /*0c80*/  IMAD.WIDE R14, R21, 0x4, R14 ;  /* 0x00000004150e7825 */ /* 0x001fca00078e020e */
[----:B------:R-:W2:Y:S04]  /*0c90*/  LDG.E R21, desc[UR6][R14.64] ;  /* 0x000000060e157981 */ /* 0x000ea8000c1e1900 */
[----:B------:R-:W3:Y:S04]  /*0ca0*/  LDG.E R24, desc[UR6][R14.64+0x4] ;  /* 0x000004060e187981 */ /* 0x000ee8000c1e1900 */
[----:B------:R-:W4:Y:S04]  /*0cb0*/  LDG.E R26, desc[UR6][R14.64+0x8] ;  /* 0x000008060e1a7981 */ /* 0x000f28000c1e1900 */
[----:B------:R-:W5:Y:S01]  /*0cc0*/  LDG.E R28, desc[UR6][R14.64+0xc] ;  /* 0x00000c060e1c7981 */ /* 0x000f62000c1e1900 */
[----:B------:R-:W-:Y:S01]  /*0cd0*/  IADD3 R19, PT, PT, R19, 0x4, RZ ;  /* 0x0000000413137810 */ /* 0x000fe20007ffe0ff */
[----:B--2---:R-:W-:-:S04]  /*0ce0*/  FADD R21, R22, R21 ;  /* 0x0000001516157221 */ /* 0x004fc80000000000 */
[----:B---3--:R-:W-:-:S04]  /*0cf0*/  FADD R21, R21, R24 ;  /* 0x0000001815157221 */ /* 0x008fc80000000000 */
[----:B----4-:R-:W-:-:S04]  /*0d00*/  FADD R21, R21, R26 ;  /* 0x0000001a15157221 */ /* 0x010fc80000000000 */
[----:B-----5:R-:W-:-:S07]  /*0d10*/  FADD R22, R21, R28 ;  /* 0x0000001c15167221 */ /* 0x020fce0000000000 */
.L_x_9:
[----:B------:R-:W-:Y:S05]  /*0d20*/  @!P4 BRA `(.L_x_7) ;  /* 0x000000000030c947 */ /* 0x000fea0003800000 */
[----:B------:R-:W0:Y:S01]  /*0d30*/  LDC.64 R14, c[0x0][0x3b0] ;  /* 0x0000ec00ff0e7b82 */ /* 0x000e220000000a00 */
[----:B------:R-:W-:-:S05]  /*0d40*/  IADD3 R19, PT, PT, R16, R19, RZ ;  /* 0x0000001310137210 */ /* 0x000fca0007ffe0ff */
[----:B0-----:R-:W-:-:S05]  /*0d50*/  IMAD.WIDE R14, R19, 0x4, R14 ;  /* 0x00000004130e7825 */ /* 0x001fca00078e020e */
[----:B------:R-:W2:Y:S01]  /*0d60*/  LDG.E R19, desc[UR6][R14.64] ;  /* 0x000000060e137981 */ /* 0x000ea2000c1e1900 */
[----:B------:R-:W-:Y:S01]  /*0d70*/  ISETP.NE.AND P4, PT, R9, 0x1, PT ;  /* 0x000000010900780c */ /* 0x000fe20003f85270 */
[----:B--2---:R-:W-:-:S12]  /*0d80*/  FADD R22, R22, R19 ;  /* 0x0000001316167221 */ /* 0x004fd80000000000 */
[----:B------:R-:W-:Y:S05]  /*0d90*/  @!P4 BRA `(.L_x_7) ;  /* 0x000000000014c947 */ /* 0x000fea0003800000 */
[----:B------:R-:W-:Y:S01]  /*0da0*/  ISETP.NE.AND P4, PT, R9, 0x2, PT ;  /* 0x000000020900780c */ /* 0x000fe20003f85270 */
[----:B------:R-:W2:-:S12]  /*0db0*/  LDG.E R19, desc[UR6][R14.64+0x4] ;  /* 0x000004060e137981 */ /* 0x000e98000c1e1900 */
[----:B------:R-:W3:Y:S01]  /*0dc0*/  @P4 LDG.E R21, desc[UR6][R14.64+0x8] ;  /* 0x000008060e154981 */ /* 0x000ee2000c1e1900 */
[----:B--2---:R-:W-:-:S04]  /*0dd0*/  FADD R22, R22, R19 ;  /* 0x0000001316167221 */ /* 0x004fc80000000000 */
[----:B---3--:R-:W-:-:S07]  /*0de0*/  @P4 FADD R22, R22, R21 ;  /* 0x0000001516164221 */ /* 0x008fce0000000000 */
.L_x_7:
[----:B------:R-:W-:Y:S05]  /*0df0*/  @P3 BRA `(.L_x_10) ;  /* 0xfffffff8005c3947 */ /* 0x000fea000383ffff */
[----:B------:R-:W-:Y:S05]  /*0e00*/  @P2 BRA `(.L_x_11) ;  /* 0xfffffff8003c2947 */ /* 0x000fea000383ffff */
[----:B------:R-:W0:Y:S01]  /*0e10*/  LDC.64 R12, c[0x0][0x3b8] ;  /* 0x0000ee00ff0c7b82 */ /* 0x000e220000000a00 */
[----:B------:R-:W-:Y:S01]  /*0e20*/  FMUL R11, R22, R5 ;  /* 0x00000005160b7220 */ /* 0x000fe20000400000 */
[----:B0-----:R-:W-:-:S04]  /*0e30*/  IMAD.WIDE R12, R3, 0x4, R12 ;  /* 0x00000004030c7825 */ /* 0x001fc800078e020c */
[----:B------:R-:W-:Y:S01]  /*0e40*/  IMAD.IADD R3, R2, 0x1, R3 ;  /* 0x0000000102037824 */ /* 0x000fe200078e0203 */
[----:B------:R0:W-:Y:S04]  /*0e50*/  STG.E desc[UR6][R12.64], R11 ;  /* 0x0000000b0c007986 */ /* 0x0001e8000c101906 */
[----:B------:R-:W-:-:S13]  /*0e60*/  ISETP.GE.U32.AND P2, PT, R3, R4, PT ;  /* 0x000000040300720c */ /* 0x000fda0003f46070 */
[----:B0-----:R-:W-:Y:S05]  /*0e70*/  @!P2 BRA `(.L_x_12) ;  /* 0xfffffff4002ca947 */ /* 0x001fea000383ffff */
[----:B------:R-:W-:Y:S05]  /*0e80*/  EXIT ;  /* 0x000000000000794d */ /* 0x000fea0003800000 */
.L_x_4:
[----:B------:R-:W0:Y:S01]  /*0e90*/  LDC.64 R8, c[0x0][0x3b8] ;  /* 0x0000ee00ff087b82 */ /* 0x000e220000000a00 */
[----:B------:R-:W-:-:S07]  /*0ea0*/  FMUL R5, RZ, R5 ;  /* 0x00000005ff057220 */ /* 0x000fce0000400000 */
.L_x_13:
[----:B0-----:R-:W-:Y:S01]  /*0eb0*/  IMAD.WIDE R6, R3, 0x4, R8 ;  /* 0x0000000403067825 */ /* 0x001fe200078e0208 */
[----:B------:R-:W-:-:S04]  /*0ec0*/  IADD3 R3, PT, PT, R2, R3, RZ ;  /* 0x0000000302037210 */ /* 0x000fc80007ffe0ff */
[----:B------:R1:W-:Y:S01]  /*0ed0*/  STG.E desc[UR6][R6.64], R5 ;  /* 0x0000000506007986 */ /* 0x0003e2000c101906 */
[----:B------:R-:W-:-:S13]  /*0ee0*/  ISETP.GE.U32.AND P0, PT, R3, R4, PT ;  /* 0x000000040300720c */ /* 0x000fda0003f06070 */
[----:B-1----:R-:W-:Y:S05]  /*0ef0*/  @!P0 BRA `(.L_x_13) ;  /* 0xfffffffc00ec8947 */ /* 0x002fea000383ffff */
[----:B------:R-:W-:Y:S05]  /*0f00*/  EXIT ;  /* 0x000000000000794d */ /* 0x000fea0003800000 */
.L_x_3:
[----:B------:R-:W0:Y:S01]  /*0f10*/  LDC.64 R6, c[0x0][0x3b8] ;  /* 0x0000ee00ff067b82 */ /* 0x000e220000000a00 */
[----:B------:R-:W-:-:S07]  /*0f20*/  FMUL R5, RZ, R5 ;  /* 0x00000005ff057220 */ /* 0x000fce0000400000 */
.L_x_14:
[----:B0-----:R-:W-:Y:S01]  /*0f30*/  IMAD.WIDE R8, R3, 0x4, R6 ;  /* 0x0000000403087825 */ /* 0x001fe200078e0206 */
[----:B------:R-:W-:-:S04]  /*0f40*/  IADD3 R3, PT, PT, R2, R3, RZ ;  /* 0x0000000302037210 */ /* 0x000fc80007ffe0ff */
[----:B------:R1:W-:Y:S01]  /*0f50*/  STG.E desc[UR6][R8.64], R5 ;  /* 0x0000000508007986 */ /* 0x0003e2000c101906 */
[----:B------:R-:W-:-:S13]  /*0f60*/  ISETP.GE.U32.AND P0, PT, R3, R4, PT ;  /* 0x000000040300720c */ /* 0x000fda0003f06070 */
[----:B-1----:R-:W-:Y:S05]  /*0f70*/  @!P0 BRA `(.L_x_14) ;  /* 0xfffffffc00ec8947 */ /* 0x002fea000383ffff */
[----:B------:R-:W-:Y:S05]  /*0f80*/  EXIT ;  /* 0x000000000000794d */ /* 0x000fea0003800000 */
.L_x_2:
[----:B------:R-:W0:Y:S01]  /*0f90*/  LDC.64 R6, c[0x0][0x3b8] ;  /* 0x0000ee00ff067b82 */ /* 0x000e220000000a00 */
[----:B------:R-:W-:-:S07]  /*0fa0*/  FMUL R5, RZ, R5 ;  /* 0x00000005ff057220 */ /* 0x000fce0000400000 */
.L_x_15:
[----:B0-----:R-:W-:-:S04]  /*0fb0*/  IMAD.WIDE R8, R3, 0x4, R6 ;  /* 0x0000000403087825 */ /* 0x001fc800078e0206 */
[----:B------:R-:W-:Y:S01]  /*0fc0*/  IMAD.IADD R3, R2, 0x1, R3 ;  /* 0x0000000102037824 */ /* 0x000fe200078e0203 */
[----:B------:R1:W-:Y:S04]  /*0fd0*/  STG.E desc[UR6][R8.64], R5 ;  /* 0x0000000508007986 */ /* 0x0003e8000c101906 */
[----:B------:R-:W-:-:S13]  /*0fe0*/  ISETP.GE.U32.AND P0, PT, R3, R4, PT ;  /* 0x000000040300720c */ /* 0x000fda0003f06070 */
[----:B-1----:R-:W-:Y:S05]  /*0ff0*/  @!P0 BRA `(.L_x_15) ;  /* 0xfffffffc00ec8947 */ /* 0x002fea000383ffff */
[----:B------:R-:W-:Y:S05]  /*1000*/  EXIT ;  /* 0x000000000000794d */ /* 0x000fea0003800000 */
        .weak           $__internal_0_$__cuda_sm20_rcp_rn_f32_slowpath
        .type           $__internal_0_$__cuda_sm20_rcp_rn_f32_slowpath,@function
        .size           $__internal_0_$__cuda_sm20_rcp_rn_f32_slowpath,(.L_x_24 - $__internal_0_$__cuda_sm20_rcp_rn_f32_slowpath)
$__internal_0_$__cuda_sm20_rcp_rn_f32_slowpath:
[----:B------:R-:W-:-:S04]  /*1010*/  SHF.L.U32 R7, R5, 0x1, RZ ;  /* 0x0000000105077819 */ /* 0x000fc800000006ff */
[----:B------:R-:W-:-:S04]  /*1020*/  SHF.R.U32.HI R7, RZ, 0x18, R7 ;  /* 0x00000018ff077819 */ /* 0x000fc80000011607 */
[----:B------:R-:W-:-:S13]  /*1030*/  ISETP.NE.U32.AND P0, PT, R7, RZ, PT ;  /* 0x000000ff0700720c */ /* 0x000fda0003f05070 */
[----:B------:R-:W-:Y:S05]  /*1040*/  @P0 BRA `(.L_x_16) ;  /* 0x00000000002c0947 */ /* 0x000fea0003800000 */
[----:B------:R-:W-:-:S04]  /*1050*/  SHF.L.U32 R7, R5, 0x1, RZ ;  /* 0x0000000105077819 */ /* 0x000fc800000006ff */
[----:B------:R-:W-:-:S13]  /*1060*/  ISETP.NE.AND P0, PT, R7, RZ, PT ;  /* 0x000000ff0700720c */ /* 0x000fda0003f05270 */
[----:B------:R2:W3:Y:S01]  /*1070*/  @!P0 MUFU.RCP R7, R5 ;  /* 0x0000000500078308 */ /* 0x0004e20000001000 */
[----:B------:R-:W-:Y:S05]  /*1080*/  @!P0 BRA `(.L_x_17) ;  /* 0x0000000000a48947 */ /* 0x000fea0003800000 */
[----:B------:R-:W-:-:S04]  /*1090*/  FFMA R8, R5, 1.84467440737095516160e+19, RZ ;  /* 0x5f80000005087823 */ /* 0x000fc800000000ff */
[----:B--2---:R-:W3:Y:S02]  /*10a0*/  MUFU.RCP R5, R8 ;  /* 0x0000000800057308 */ /* 0x004ee40000001000 */
[----:B---3--:R-:W-:-:S04]  /*10b0*/  FFMA R7, R8, R5, -1 ;  /* 0xbf80000008077423 */ /* 0x008fc80000000005 */
[----:B------:R-:W-:-:S04]  /*10c0*/  FADD.FTZ R10, -R7, -RZ ;  /* 0x800000ff070a7221 */ /* 0x000fc80000010100 */
[----:B------:R-:W-:-:S04]  /*10d0*/  FFMA R5, R5, R10, R5 ;  /* 0x0000000a05057223 */ /* 0x000fc80000000005 */
[----:B------:R-:W-:Y:S01]  /*10e0*/  FFMA R7, R5, 1.84467440737095516160e+19, RZ ;  /* 0x5f80000005077823 */ /* 0x000fe200000000ff */
[----:B------:R-:W-:Y:S06]  /*10f0*/  BRA `(.L_x_17) ;  /* 0x0000000000887947 */ /* 0x000fec0003800000 */
.L_x_16:
[----:B------:R-:W-:-:S05]  /*1100*/  VIADD R8, R7, 0xffffff03 ;  /* 0xffffff0307087836 */ /* 0x000fca0000000000 */
[----:B------:R-:W-:-:S13]  /*1110*/  ISETP.GT.U32.AND P0, PT, R8, 0x1, PT ;  /* 0x000000010800780c */ /* 0x000fda0003f04070 */
[----:B------:R-:W-:Y:S05]  /*1120*/  @P0 BRA `(.L_x_18) ;  /* 0x0000000000780947 */ /* 0x000fea0003800000 */
[----:B------:R-:W-:Y:S01]  /*1130*/  LOP3.LUT R9, R5, 0x7fffff, RZ, 0xc0, !PT ;  /* 0x007fffff05097812 */ /* 0x000fe200078ec0ff */
[----:B------:R-:W-:-:S03]  /*1140*/  HFMA2 R13, -RZ, RZ, 0, 1.78813934326171875e-07 ;  /* 0x00000003ff0d7431 */ /* 0x000fc600000001ff */
[----:B------:R-:W-:-:S04]  /*1150*/  LOP3.LUT R9, R9, 0x3f800000, RZ, 0xfc, !PT ;  /* 0x3f80000009097812 */ /* 0x000fc800078efcff */
[----:B------:R-:W0:Y:S01]  /*1160*/  MUFU.RCP R10, R9 ;  /* 0x00000009000a7308 */ /* 0x000e220000001000 */
[----:B------:R-:W-:Y:S01]  /*1170*/  SHF.L.U32 R14, R13, R8, RZ ;  /* 0x000000080d0e7219 */ /* 0x000fe200000006ff */
[----:B0-----:R-:W-:-:S04]  /*1180*/  FFMA R11, R9, R10, -1 ;  /* 0xbf800000090b7423 */ /* 0x001fc8000000000a */
[----:B------:R-:W-:-:S04]  /*1190*/  FADD.FTZ R11, -R11, -RZ ;  /* 0x800000ff0b0b7221 */ /* 0x000fc80000010100 */
[CCC-:B------:R-:W-:Y:S01]  /*11a0*/  FFMA.RM R12, R10.reuse, R11.reuse, R10.reuse ;  /* 0x0000000b0a0c7223 */ /* 0x1c0fe2000000400a */
[----:B------:R-:W-:-:S04]  /*11b0*/  FFMA.RP R11, R10, R11, R10 ;  /* 0x0000000b0a0b7223 */ /* 0x000fc8000000800a */
[C---:B------:R-:W-:Y:S02]  /*11c0*/  LOP3.LUT R10, R12.reuse, 0x7fffff, RZ, 0xc0, !PT ;  /* 0x007fffff0c0a7812 */ /* 0x040fe400078ec0ff */
[----:B------:R-:W-:Y:S02]  /*11d0*/  FSETP.NEU.FTZ.AND P0, PT, R12, R11, PT ;  /* 0x0000000b0c00720b */ /* 0x000fe40003f1d000 */
[----:B------:R-:W-:Y:S02]  /*11e0*/  LOP3.LUT R11, R10, 0x800000, RZ, 0xfc, !PT ;  /* 0x008000000a0b7812 */ /* 0x000fe400078efcff */
[----:B------:R-:W-:Y:S02]  /*11f0*/  SEL R10, RZ, 0xffffffff, !P0 ;  /* 0xffffffffff0a7807 */ /* 0x000fe40004000000 */
[----:B------:R-:W-:Y:S02]  /*1200*/  LOP3.LUT R9, R14, R11, RZ, 0xc0, !PT ;  /* 0x0000000b0e097212 */ /* 0x000fe400078ec0ff */
[----:B------:R-:W-:-:S02]  /*1210*/  IADD3 R10, PT, PT, -R10, RZ, RZ ;  /* 0x000000ff0a0a7210 */ /* 0x000fc40007ffe1ff */
[-C--:B------:R-:W-:Y:S02]  /*1220*/  SHF.R.U32.HI R9, RZ, R8.reuse, R9 ;  /* 0x00000008ff097219 */ /* 0x080fe40000011609 */
[----:B------:R-:W-:Y:S02]  /*1230*/  LOP3.LUT P1, RZ, R10, R8, R11, 0xf8, !PT ;  /* 0x000000080aff7212 */ /* 0x000fe4000782f80b */
[C---:B------:R-:W-:Y:S02]  /*1240*/  LOP3.LUT P0, RZ, R9.reuse, 0x1, RZ, 0xc0, !PT ;  /* 0x0000000109ff7812 */ /* 0x040fe4000780c0ff */
[----:B------:R-:W-:-:S04]  /*1250*/  LOP3.LUT P2, RZ, R9, 0x2, RZ, 0xc0, !PT ;  /* 0x0000000209ff7812 */ /* 0x000fc8000784c0ff */
[----:B------:R-:W-:Y:S02]  /*1260*/  PLOP3.LUT P0, PT, P0, P1, P2, 0xe0, 0x0 ;  /* 0x000000000000781c */ /* 0x000fe40000703c20 */
[----:B------:R-:W-:Y:S02]  /*1270*/  LOP3.LUT P1, RZ, R5, 0x7fffff, RZ, 0xc0, !PT ;  /* 0x007fffff05ff7812 */ /* 0x000fe4000782c0ff */
[----:B------:R-:W-:-:S05]  /*1280*/  SEL R8, RZ, 0x1, !P0 ;  /* 0x00000001ff087807 */ /* 0x000fca0004000000 */
[----:B------:R-:W-:-:S05]  /*1290*/  IMAD.MOV R8, RZ, RZ, -R8 ;  /* 0x000000ffff087224 */ /* 0x000fca00078e0a08 */
[----:B------:R-:W-:Y:S02]  /*12a0*/  ISETP.GE.AND P0, PT, R8, RZ, PT ;  /* 0x000000ff0800720c */ /* 0x000fe40003f06270 */
[----:B------:R-:W-:-:S04]  /*12b0*/  IADD3 R8, PT, PT, R7, -0xfc, RZ ;  /* 0xffffff0407087810 */ /* 0x000fc80007ffe0ff */
[----:B------:R-:W-:-:S07]  /*12c0*/  SHF.R.U32.HI R8, RZ, R8, R11 ;  /* 0x00000008ff087219 */ /* 0x000fce000001160b */
[----:B------:R-:W-:-:S05]  /*12d0*/  @!P0 IADD3 R8, PT, PT, R8, 0x1, RZ ;  /* 0x0000000108088810 */ /* 0x000fca0007ffe0ff */
[----:B------:R-:W-:-:S05]  /*12e0*/  @!P1 IMAD.SHL.U32 R8, R8, 0x2, RZ ;  /* 0x0000000208089824 */ /* 0x000fca00078e00ff */
[----:B------:R-:W-:Y:S01]  /*12f0*/  LOP3.LUT R7, R8, 0x80000000, R5, 0xf8, !PT ;  /* 0x8000000008077812 */ /* 0x000fe200078ef805 */
[----:B------:R-:W-:Y:S06]  /*1300*/  BRA `(.L_x_17) ;  /* 0x0000000000047947 */ /* 0x000fec0003800000 */
.L_x_18:
[----:B------:R0:W1:Y:S02]  /*1310*/  MUFU.RCP R7, R5 ;  /* 0x0000000500077308 */ /* 0x0000640000001000 */
.L_x_17:
[----:B0123--:R-:W-:Y:S02]  /*1320*/  MOV R5, R7 ;  /* 0x0000000700057202 */ /* 0x00ffe40000000f00 */
[----:B------:R-:W-:-:S04]  /*1330*/  MOV R7, 0x0 ;  /* 0x0000000000077802 */ /* 0x000fc80000000f00 */
[----:B------:R-:W-:Y:S05]  /*1340*/  RET.REL.NODEC R6 `(_ZN6gbkfit6dmodel5scube14kernels_cuda_d15downsample_cubeEiiiiiiiiiiiiPKfPf) ;  /* 0xffffffec062c7950 */ /* 0x000fea0003c3ffff */
.L_x_19:
[----:B------:R-:W-:-:S00]  /*1350*/  BRA `(.L_x_19) ;  /* 0xfffffffc00fc7947 */ /* 0x000fc0000383ffff */
[----:B------:R-:W-:-:S00]  /*1360*/  NOP ;  /* 0x0000000000007918 */ /* 0x000fc00000000000 */
        /* <DEDUP_REMOVED lines=9> */
.L_x_24:


//--------------------- .text._ZN6gbkfit6dmodel5scube14kernels_cuda_d32array_complex_multiply_and_scaleEP6float2S4_if --------------------------
	.section	.text._ZN6gbkfit6dmodel5scube14kernels_cuda_d32array_complex_multiply_and_scaleEP6float2S4_if,"ax",@progbits
	.align	128
        .global         _ZN6gbkfit6dmodel5scube14kernels_cuda_d32array_complex_multiply_and_scaleEP6float2S4_if
        .type           _ZN6gbkfit6dmodel5scube14kernels_cuda_d32array_complex_multiply_and_scaleEP6float2S4_if,@function
        .size           _ZN6gbkfit6dmodel5scube14kernels_cuda_d32array_complex_multiply_and_scaleEP6float2S4_if,(.L_x_26 - _ZN6gbkfit6dmodel5scube14kernels_cuda_d32array_complex_multiply_and_scaleEP6float2S4_if)
        .other          _ZN6gbkfit6dmodel5scube14kernels_cuda_d32array_complex_multiply_and_scaleEP6float2S4_if,@"STO_CUDA_ENTRY STV_DEFAULT"
_ZN6gbkfit6dmodel5scube14kernels_cuda_d32array_complex_multiply_and_scaleEP6float2S4_if:
.text._ZN6gbkfit6dmodel5scube14kernels_cuda_d32array_complex_multiply_and_scaleEP6float2S4_if:
[----:B------:R-:W-:Y:S01]  /*0000*/  LDC R1, c[0x0][0x37c] ;  /* 0x0000df00ff017b82 */ /* 0x000fe20000000800 */
[----:B------:R-:W0:Y:S07]  /*0010*/  S2R R0, SR_TID.X ;  /* 0x0000000000007919 */ /* 0x000e2e0000002100 */
[----:B------:R-:W0:Y:S01]  /*0020*/  S2UR UR4, SR_CTAID.X ;  /* 0x00000000000479c3 */ /* 0x000e220000002500 */
[----:B------:R-:W1:Y:S07]  /*0030*/  LDCU UR5, c[0x0][0x390] ;  /* 0x00007200ff0577ac */ /* 0x000e6e0008000800 */
[----:B------:R-:W0:Y:S02]  /*0040*/  LDC R11, c[0x0][0x360] ;  /* 0x0000d800ff0b7b82 */ /* 0x000e240000000800 */
[----:B0-----:R-:W-:-:S05]  /*0050*/  IMAD R0, R11, UR4, R0 ;  /* 0x000000040b007c24 */ /* 0x001fca000f8e0200 */
[----:B-1----:R-:W-:-:S13]  /*0060*/  ISETP.GE.U32.AND P0, PT, R0, UR5, PT ;  /* 0x0000000500007c0c */ /* 0x002fda000bf06070 */
[----:B------:R-:W-:Y:S05]  /*0070*/  @P0 EXIT ;  /* 0x000000000000094d */ /* 0x000fea0003800000 */
[----:B------:R-:W0:Y:S01]  /*0080*/  LDC.64 R2, c[0x0][0x380] ;  /* 0x0000e000ff027b82 */ /* 0x000e220000000a00 */
[----:B------:R-:W1:Y:S01]  /*0090*/  LDCU UR4, c[0x0][0x370] ;  /* 0x00006e00ff0477ac */ /* 0x000e620008000800 */
[----:B------:R-:W2:Y:S06]  /*00a0*/  LDCU.64 UR6, c[0x0][0x358] ;  /* 0x00006b00ff0677ac */ /* 0x000eac0008000a00 */
[----:B------:R-:W3:Y:S01]  /*00b0*/  LDC.64 R4, c[0x0][0x388] ;  /* 0x0000e200ff047b82 */ /* 0x000ee20000000a00 */
[----:B------:R-:W4:Y:S01]  /*00c0*/  LDCU UR8, c[0x0][0x394] ;  /* 0x00007280ff0877ac */ /* 0x000f220008000800 */
[----:B-1----:R-:W-:-:S07]  /*00d0*/  IMAD R11, R11, UR4, RZ ;  /* 0x000000040b0b7c24 */ /* 0x002fce000f8e02ff */
.L_x_20:
[----:B---3--:R-:W-:-:S04]  /*00e0*/  IMAD.WIDE.U32 R8, R0, 0x8, R4 ;  /* 0x0000000800087825 */ /* 0x008fc800078e0004 */
[----:B01----:R-:W-:Y:S02]  /*00f0*/  IMAD.WIDE.U32 R6, R0, 0x8, R2 ;  /* 0x0000000800067825 */ /* 0x003fe400078e0002 */
[----:B--2---:R-:W2:Y:S04]  /*0100*/  LDG.E.64 R8, desc[UR6][R8.64] ;  /* 0x0000000608087981 */ /* 0x004ea8000c1e1b00 */
[----:B------:R-:W2:Y:S01]  /*0110*/  LDG.E.64 R12, desc[UR6][R6.64] ;  /* 0x00000006060c7981 */ /* 0x000ea2000c1e1b00 */
[----:B------:R-:W-:-:S04]  /*0120*/  IADD3 R0, PT, PT, R11, R0, RZ ;  /* 0x000000000b007210 */ /* 0x000fc80007ffe0ff */
[----:B------:R-:W-:Y:S01]  /*0130*/  ISETP.GE.U32.AND P0, PT, R0, UR5, PT ;  /* 0x0000000500007c0c */ /* 0x000fe2000bf06070 */
[-C--:B--2---:R-:W-:Y:S01]  /*0140*/  FMUL R15, R13, R9.reuse ;  /* 0x000000090d0f7220 */ /* 0x084fe20000400000 */
[----:B------:R-:W-:-:S03]  /*0150*/  FMUL R10, R12, R9 ;  /* 0x000000090c0a7220 */ /* 0x000fc60000400000 */
[-C--:B------:R-:W-:Y:S01]  /*0160*/  FFMA R15, R12, R8.reuse, -R15 ;  /* 0x000000080c0f7223 */ /* 0x080fe2000000080f */
[----:B------:R-:W-:-:S03]  /*0170*/  FFMA R13, R13, R8, R10 ;  /* 0x000000080d0d7223 */ /* 0x000fc6000000000a */
[----:B----4-:R-:W-:Y:S01]  /*0180*/  FMUL R12, R15, UR8 ;  /* 0x000000080f0c7c20 */ /* 0x010fe20008400000 */
[----:B------:R-:W-:-:S05]  /*0190*/  FMUL R13, R13, UR8 ;  /* 0x000000080d0d7c20 */ /* 0x000fca0008400000 */
[----:B------:R1:W-:Y:S01]  /*01a0*/  STG.E.64 desc[UR6][R6.64], R12 ;  /* 0x0000000c06007986 */ /* 0x0003e2000c101b06 */
[----:B------:R-:W-:Y:S05]  /*01b0*/  @!P0 BRA `(.L_x_20) ;  /* 0xfffffffc00c88947 */ /* 0x000fea000383ffff */
[----:B------:R-:W-:Y:S05]  /*01c0*/  EXIT ;  /* 0x000000000000794d */ /* 0x000fea0003800000 */
.L_x_21:
        /* <DEDUP_REMOVED lines=11> */
.L_x_26:


//--------------------- .text._ZN6gbkfit6dmodel5scube14kernels_cuda_d9fill_cubeEiiifPf --------------------------
	.section	.text._ZN6gbkfit6dmodel5scube14kernels_cuda_d9fill_cubeEiiifPf,"ax",@progbits
	.align	128
        .global         _ZN6gbkfit6dmodel5scube14kernels_cuda_d9fill_cubeEiiifPf
        .type           _ZN6gbkfit6dmodel5scube14kernels_cuda_d9fill_cubeEiiifPf,@function
        .size           _ZN6gbkfit6dmodel5scube14kernels_cuda_d9fill_cubeEiiifPf,(.L_x_27 - _ZN6gbkfit6dmodel5scube14kernels_cuda_d9fill_cubeEiiifPf)
        .other          _ZN6gbkfit6dmodel5scube14kernels_cuda_d9fill_cubeEiiifPf,@"STO_CUDA_ENTRY STV_DEFAULT"
_ZN6gbkfit6dmodel5scube14kernels_cuda_d9fill_cubeEiiifPf:
.text._ZN6gbkfit6dmodel5scube14kernels_cuda_d9fill_cubeEiiifPf:
[----:B------:R-:W-:Y:S01]  /*0000*/  LDC R1, c[0x0][0x37c] ;  /* 0x0000df00ff017b82 */ /* 0x000fe20000000800 */
[----:B------:R-:W0:Y:S07]  /*0010*/  S2R R0, SR_TID.X ;  /* 0x0000000000007919 */ /* 0x000e2e0000002100 */
[----:B------:R-:W0:Y:S01]  /*0020*/  S2UR UR7, SR_CTAID.X ;  /* 0x00000000000779c3 */ /* 0x000e220000002500 */
[----:B------:R-:W1:Y:S01]  /*0030*/  LDCU.64 UR4, c[0x0][0x380] ;  /* 0x00007000ff0477ac */ /* 0x000e620008000a00 */
[----:B------:R-:W2:Y:S06]  /*0040*/  LDCU UR6, c[0x0][0x388] ;  /* 0x00007100ff0677ac */ /* 0x000eac0008000800 */
[----:B------:R-:W0:Y:S01]  /*0050*/  LDC R7, c[0x0][0x360] ;  /* 0x0000d800ff077b82 */ /* 0x000e220000000800 */
[----:B-1----:R-:W-:-:S04]  /*0060*/  UIMAD UR4, UR5, UR4, URZ ;  /* 0x00000004050472a4 */ /* 0x002fc8000f8e02ff */
[----:B--2---:R-:W-:Y:S01]  /*0070*/  UIMAD UR4, UR4, UR6, URZ ;  /* 0x00000006040472a4 */ /* 0x004fe2000f8e02ff */
[----:B0-----:R-:W-:-:S05]  /*0080*/  IMAD R0, R7, UR7, R0 ;  /* 0x0000000707007c24 */ /* 0x001fca000f8e0200 */
[----:B------:R-:W-:-:S13]  /*0090*/  ISETP.GE.U32.AND P0, PT, R0, UR4, PT ;  /* 0x0000000400007c0c */ /* 0x000fda000bf06070 */
[----:B------:R-:W-:Y:S05]  /*00a0*/  @P0 EXIT ;  /* 0x000000000000094d */ /* 0x000fea0003800000 */
[----:B------:R-:W0:Y:S01]  /*00b0*/  LDC R9, c[0x0][0x38c] ;  /* 0x0000e300ff097b82 */ /* 0x000e220000000800 */
[----:B------:R-:W1:Y:S01]  /*00c0*/  LDCU UR5, c[0x0][0x370] ;  /* 0x00006e00ff0577ac */ /* 0x000e620008000800 */
[----:B------:R-:W2:Y:S06]  /*00d0*/  LDCU.64 UR6, c[0x0][0x358] ;  /* 0x00006b00ff0677ac */ /* 0x000eac0008000a00 */
[----:B------:R-:W3:Y:S01]  /*00e0*/  LDC.64 R4, c[0x0][0x390] ;  /* 0x0000e400ff047b82 */ /* 0x000ee20000000a00 */
[----:B-1----:R-:W-:-:S07]  /*00f0*/  IMAD R7, R7, UR5, RZ ;  /* 0x0000000507077c24 */ /* 0x002fce000f8e02ff */
.L_x_22:
[----:B---3--:R-:W-:Y:S01]  /*0100*/  IMAD.WIDE R2, R0, 0x4, R4 ;  /* 0x0000000400027825 */ /* 0x008fe200078e0204 */
[----:B------:R-:W-:-:S04]  /*0110*/  IADD3 R0, PT, PT, R7, R0, RZ ;  /* 0x0000000007007210 */ /* 0x000fc80007ffe0ff */
[----:B0-2---:R1:W-:Y:S01]  /*0120*/  STG.E desc[UR6][R2.64], R9 ;  /* 0x0000000902007986 */ /* 0x0053e2000c101906 */
[----:B------:R-:W-:-:S13]  /*0130*/  ISETP.GE.U32.AND P0, PT, R0, UR4, PT ;  /* 0x0000000400007c0c */ /* 0x000fda000bf06070 */
[----:B-1----:R-:W-:Y:S05]  /*0140*/  @!P0 BRA `(.L_x_22) ;  /* 0xfffffffc00ec8947 */ /* 0x002fea000383ffff */
[----:B------:R-:W-:Y:S05]  /*0150*/  EXIT ;  /* 0x000000000000794d */ /* 0x000fea0003800000 */
.L_x_23:
        /* <DEDUP_REMOVED lines=10> */
.L_x_27:


//--------------------- .nv.shared.reserved.0     --------------------------
	.section	.nv.shared.reserved.0,"aw",@nobits
	.weak		__nv_reservedSMEM_offset_0_alias
	.size		__nv_reservedSMEM_offset_0_alias, 0, 64
	.other		__nv_reservedSMEM_offset_0_alias,@"STO_CUDA_RESERVED_SHARED STV_DEFAULT"
__nv_reservedSMEM_offset_0_alias:
	.zero		0
	.zero		64


//--------------------- .nv.constant0._ZN6gbkfit6dmodel5scube14kernels_cuda_d15downsample_cubeEiiiiiiiiiiiiPKfPf --------------------------
	.section	.nv.constant0._ZN6gbkfit6dmodel5scube14kernels_cuda_d15downsample_cubeEiiiiiiiiiiiiPKfPf,"a",@progbits
	.sectionflags	@""
	.align	4
.nv.constant0._ZN6gbkfit6dmodel5scube14kernels_cuda_d15downsample_cubeEiiiiiiiiiiiiPKfPf:
	.zero		960


//--------------------- .nv.constant0._ZN6gbkfit6dmodel5scube14kernels_cuda_d32array_complex_multiply_and_scaleEP6float2S4_if --------------------------
	.section	.nv.constant0._ZN6gbkfit6dmodel5scube14kernels_cuda_d32array_complex_multiply_and_scaleEP6float2S4_if,"a",@progbits
	.sectionflags	@""
	.align	4
.nv.constant0._ZN6gbkfit6dmodel5scube14kernels_cuda_d32array_complex_multiply_and_scaleEP6float2S4_if:
	.zero		920


//--------------------- .nv.constant0._ZN6gbkfit6dmodel5scube14kernels_cuda_d9fill_cubeEiiifPf --------------------------
	.section	.nv.constant0._ZN6gbkfit6dmodel5scube14kernels_cuda_d9fill_cubeEiiifPf,"a",@progbits
	.sectionflags	@""
	.align	4
.nv.constant0._ZN6gbkfit6dmodel5scube14kernels_cuda_d9fill_cubeEiiifPf:
	.zero		920


//--------------------- SYMBOLS --------------------------

	.type		.nv.reservedSmem.offset0,@object
	.size		.nv.reservedSmem.offset0,0x4
